// auto-generated by cutlass_sweep.gemm — config: {"arch": "sm_100", "cluster_m": 8, "cluster_n": 1, "dtype": "fp32", "dtype_b": "fp32", "layout": "nt", "stages": 0, "tile_k": 128, "tile_m": 256, "tile_n": 64}
#include "cutlass/cutlass.h"
#include "cutlass/gemm/collective/collective_builder.hpp"
#include "cutlass/gemm/device/gemm_universal_adapter.h"
#include "cutlass/gemm/kernel/gemm_universal.hpp"
#include "cutlass/epilogue/collective/collective_builder.hpp"

using ElemA = float;
using ElemB = float;
using ElemCD = float;
using Acc  = float;
using TileShape    = cute::Shape<cute::_256, cute::_64, cute::_128>;
using ClusterShape = cute::Shape<cute::_8, cute::_1, cute::_1>;

using CollectiveEpilogue = typename cutlass::epilogue::collective::CollectiveBuilder<
    cutlass::arch::Sm100, cutlass::arch::OpClassTensorOp,
    TileShape, ClusterShape,
    cutlass::epilogue::collective::EpilogueTileAuto,
    Acc, Acc,
    ElemCD, cutlass::layout::RowMajor, 128 / cutlass::sizeof_bits<ElemCD>::value,
    ElemCD, cutlass::layout::RowMajor, 128 / cutlass::sizeof_bits<ElemCD>::value,
    cutlass::epilogue::collective::EpilogueScheduleAuto
  >::CollectiveOp;

using CollectiveMainloop = typename cutlass::gemm::collective::CollectiveBuilder<
    cutlass::arch::Sm100, cutlass::arch::OpClassTensorOp,
    ElemA, cutlass::layout::RowMajor, 128 / cutlass::sizeof_bits<ElemA>::value,
    ElemB, cutlass::layout::ColumnMajor, 128 / cutlass::sizeof_bits<ElemB>::value,
    Acc,
    TileShape, ClusterShape,
    cutlass::gemm::collective::StageCountAutoCarveout<static_cast<int>(sizeof(typename CollectiveEpilogue::SharedStorage))>,
    cutlass::gemm::collective::KernelScheduleAuto
  >::CollectiveOp;

using GemmKernel = cutlass::gemm::kernel::GemmUniversal<
    cute::Shape<int,int,int,int>,
    CollectiveMainloop,
    CollectiveEpilogue
>;
using Gemm = cutlass::gemm::device::GemmUniversalAdapter<GemmKernel>;

// Force the device kernel symbol into the cubin without needing a host main.
auto* _anchor = &cutlass::device_kernel<GemmKernel>;


// ===== COMPILED SASS (sm_100a) =====

	.target	sm_100a

	.elftype	@"ET_EXEC"


//--------------------- .note.nv.tkinfo           --------------------------
	.section	.note.nv.tkinfo,"",@"SHT_NOTE"
	.sectionflags	@"SHF_NOTE_NV_TKINFO"
	.tkinfo
        /*0018*/ 	.word	0x00000002
        /*0030*/ 	.string	""
        /*0030*/ 	.string	"ptxas"
        /*0030*/ 	.string	"Cuda compilation tools, release 13.0, V13.0.88"
        /*0030*/ 	.string	"Build cuda_13.0.r13.0/compiler.36424714_0"
        /*0030*/ 	.string	"-arch sm_100a -m 64 "



//--------------------- .note.nv.cuinfo           --------------------------
	.section	.note.nv.cuinfo,"",@"SHT_NOTE"
	.sectionflags	@"SHF_NOTE_NV_CUINFO"
        /*0018*/ 	.short	0x0002
        /*001a*/ 	.short	0x0064
        /*001c*/ 	.short	0x0082
	.zero		2


//--------------------- .nv.info                  --------------------------
	.section	.nv.info,"",@"SHT_CUDA_INFO"
	.align	4


	//----- nvinfo : EIATTR_REGCOUNT
	.align		4
        /*0000*/ 	.byte	0x04, 0x2f
        /*0002*/ 	.short	(.L_19 - .L_18)
	.align		4
.L_18:
        /*0004*/ 	.word	index@(_ZN7cutlass13device_kernelINS_4gemm6kernel13GemmUniversalIN4cute5tupleIJiiiiEEENS1_10collective13CollectiveMmaINS1_35MainloopSm100TmaUmmaWarpSpecializedILi2ELi2ELi4ENS5_IJNS4_1CILi8EEENSA_ILi1EEESC_EEEEENS5_IJNSA_ILi256EEENSA_ILi64EEENSA_ILi128EEEEEEfNS5_IJlSC_lEEEfSJ_NS4_8TiledMMAINS4_8MMA_AtomIJNS4_23SM100_MMA_TF32_2x1SM_SSINS_10tfloat32_tESN_fLi256ELi64ELNS4_4UMMA5MajorE0ELSP_0ELNSO_7ScaleInE0ELSQ_0EEEEEENS4_6LayoutINS5_IJSC_SC_SC_EEENS5_IJNSA_ILi0EEESV_SV_EEEEENS5_IJNS4_10UnderscoreESY_SY_EEEEENS4_18SM100_TMA_2SM_LOADENS4_14ComposedLayoutINS4_7SwizzleILi3ELi4ELi3EEENS4_18smem_ptr_flag_bitsILi32EEENST_INS5_IJSB_NSA_ILi32EEEEEENS5_IJS17_SC_EEEEEEEvNS4_8identityENS4_28SM100_TMA_2SM_LOAD_MULTICASTES1B_vS1C_EENS_8epilogue10collective18CollectiveEpilogueINS1F_23Sm100TmaWarpSpecializedILi4ELi2ELi16ELb1ELb0EEEJNS5_IJSH_SG_SH_EEENS5_IJNST_ISH_SC_EENST_INSA_ILi16EEESC_EEEEEfSJ_fSJ_NS1F_6fusion15FusionCallbacksIS1J_NS1P_17LinearCombinationIffffLNS_15FloatRoundStyleE2EEES1K_S1O_JEEENS4_5SM1004TMEM4LOAD26SM100_TMEM_LOAD_32dp32b16xENS4_13SM90_TMA_LOADENS12_INS13_ILi2ELi4ELi3EEES16_NST_INS5_IJSB_S1M_EEENS5_IJS1M_SC_EEEEEEENS4_39AutoVectorizingCopyWithAssumedAlignmentILi128EEENS4_14SM90_TMA_STOREES24_S26_S26_EEEvvEEEEvNT_6ParamsE)
        /*0008*/ 	.word	0x0000004c


	//----- nvinfo : EIATTR_FRAME_SIZE
	.align		4
.L_19:
        /*000c*/ 	.byte	0x04, 0x11
        /*000e*/ 	.short	(.L_21 - .L_20)
	.align		4
.L_20:
        /*0010*/ 	.word	index@($__internal_2_$__cuda_sm10x_tcgen05_guardrail_trap_unallocated_columns_being_dealloced)
        /*0014*/ 	.word	0x00000000


	//----- nvinfo : EIATTR_FRAME_SIZE
	.align		4
.L_21:
        /*0018*/ 	.byte	0x04, 0x11
        /*001a*/ 	.short	(.L_23 - .L_22)
	.align		4
.L_22:
        /*001c*/ 	.word	index@($__internal_1_$__cuda_sm10x_tcgen05_guardrail_trap_phase_invalid_during_alloc)
        /*0020*/ 	.word	0x00000000


	//----- nvinfo : EIATTR_FRAME_SIZE
	.align		4
.L_23:
        /*0024*/ 	.byte	0x04, 0x11
        /*0026*/ 	.short	(.L_25 - .L_24)
	.align		4
.L_24:
        /*0028*/ 	.word	index@($__internal_0_$__cuda_sm10x_tcgen05_guardrail_trap_col_being_dealloced_not_returned_by_alloc)
        /*002c*/ 	.word	0x00000000


	//----- nvinfo : EIATTR_FRAME_SIZE
	.align		4
.L_25:
        /*0030*/ 	.byte	0x04, 0x11
        /*0032*/ 	.short	(.L_27 - .L_26)
	.align		4
.L_26:
        /*0034*/ 	.word	index@(_ZN7cutlass13device_kernelINS_4gemm6kernel13GemmUniversalIN4cute5tupleIJiiiiEEENS1_10collective13CollectiveMmaINS1_35MainloopSm100TmaUmmaWarpSpecializedILi2ELi2ELi4ENS5_IJNS4_1CILi8EEENSA_ILi1EEESC_EEEEENS5_IJNSA_ILi256EEENSA_ILi64EEENSA_ILi128EEEEEEfNS5_IJlSC_lEEEfSJ_NS4_8TiledMMAINS4_8MMA_AtomIJNS4_23SM100_MMA_TF32_2x1SM_SSINS_10tfloat32_tESN_fLi256ELi64ELNS4_4UMMA5MajorE0ELSP_0ELNSO_7ScaleInE0ELSQ_0EEEEEENS4_6LayoutINS5_IJSC_SC_SC_EEENS5_IJNSA_ILi0EEESV_SV_EEEEENS5_IJNS4_10UnderscoreESY_SY_EEEEENS4_18SM100_TMA_2SM_LOADENS4_14ComposedLayoutINS4_7SwizzleILi3ELi4ELi3EEENS4_18smem_ptr_flag_bitsILi32EEENST_INS5_IJSB_NSA_ILi32EEEEEENS5_IJS17_SC_EEEEEEEvNS4_8identityENS4_28SM100_TMA_2SM_LOAD_MULTICASTES1B_vS1C_EENS_8epilogue10collective18CollectiveEpilogueINS1F_23Sm100TmaWarpSpecializedILi4ELi2ELi16ELb1ELb0EEEJNS5_IJSH_SG_SH_EEENS5_IJNST_ISH_SC_EENST_INSA_ILi16EEESC_EEEEEfSJ_fSJ_NS1F_6fusion15FusionCallbacksIS1J_NS1P_17LinearCombinationIffffLNS_15FloatRoundStyleE2EEES1K_S1O_JEEENS4_5SM1004TMEM4LOAD26SM100_TMEM_LOAD_32dp32b16xENS4_13SM90_TMA_LOADENS12_INS13_ILi2ELi4ELi3EEES16_NST_INS5_IJSB_S1M_EEENS5_IJS1M_SC_EEEEEEENS4_39AutoVectorizingCopyWithAssumedAlignmentILi128EEENS4_14SM90_TMA_STOREES24_S26_S26_EEEvvEEEEvNT_6ParamsE)
        /*0038*/ 	.word	0x00000000


	//----- nvinfo : EIATTR_MIN_STACK_SIZE
	.align		4
.L_27:
        /*003c*/ 	.byte	0x04, 0x12
        /*003e*/ 	.short	(.L_29 - .L_28)
	.align		4
.L_28:
        /*0040*/ 	.word	index@(_ZN7cutlass13device_kernelINS_4gemm6kernel13GemmUniversalIN4cute5tupleIJiiiiEEENS1_10collective13CollectiveMmaINS1_35MainloopSm100TmaUmmaWarpSpecializedILi2ELi2ELi4ENS5_IJNS4_1CILi8EEENSA_ILi1EEESC_EEEEENS5_IJNSA_ILi256EEENSA_ILi64EEENSA_ILi128EEEEEEfNS5_IJlSC_lEEEfSJ_NS4_8TiledMMAINS4_8MMA_AtomIJNS4_23SM100_MMA_TF32_2x1SM_SSINS_10tfloat32_tESN_fLi256ELi64ELNS4_4UMMA5MajorE0ELSP_0ELNSO_7ScaleInE0ELSQ_0EEEEEENS4_6LayoutINS5_IJSC_SC_SC_EEENS5_IJNSA_ILi0EEESV_SV_EEEEENS5_IJNS4_10UnderscoreESY_SY_EEEEENS4_18SM100_TMA_2SM_LOADENS4_14ComposedLayoutINS4_7SwizzleILi3ELi4ELi3EEENS4_18smem_ptr_flag_bitsILi32EEENST_INS5_IJSB_NSA_ILi32EEEEEENS5_IJS17_SC_EEEEEEEvNS4_8identityENS4_28SM100_TMA_2SM_LOAD_MULTICASTES1B_vS1C_EENS_8epilogue10collective18CollectiveEpilogueINS1F_23Sm100TmaWarpSpecializedILi4ELi2ELi16ELb1ELb0EEEJNS5_IJSH_SG_SH_EEENS5_IJNST_ISH_SC_EENST_INSA_ILi16EEESC_EEEEEfSJ_fSJ_NS1F_6fusion15FusionCallbacksIS1J_NS1P_17LinearCombinationIffffLNS_15FloatRoundStyleE2EEES1K_S1O_JEEENS4_5SM1004TMEM4LOAD26SM100_TMEM_LOAD_32dp32b16xENS4_13SM90_TMA_LOADENS12_INS13_ILi2ELi4ELi3EEES16_NST_INS5_IJSB_S1M_EEENS5_IJS1M_SC_EEEEEEENS4_39AutoVectorizingCopyWithAssumedAlignmentILi128EEENS4_14SM90_TMA_STOREES24_S26_S26_EEEvvEEEEvNT_6ParamsE)
        /*0044*/ 	.word	0x00000000
.L_29:


//--------------------- .nv.compat                --------------------------
	.section	.nv.compat,"",@"SHT_CUDA_COMPAT_INFO"
	.align	4
        /*0000*/ 	.byte	0x02, 0x09, 0x01, 0x00, 0x02, 0x02, 0x02, 0x00, 0x02, 0x05, 0x05, 0x00, 0x03, 0x07, 0x01, 0x01
        /*0010*/ 	.byte	0x02, 0x03, 0x01, 0x00, 0x02, 0x06, 0x01, 0x00, 0x04, 0x0b, 0x08, 0x00, 0x09, 0x00, 0x00, 0x00
        /*0020*/ 	.byte	0x00, 0x00, 0x00, 0x00


//--------------------- .nv.info._ZN7cutlass13device_kernelINS_4gemm6kernel13GemmUniversalIN4cute5tupleIJiiiiEEENS1_10collective13CollectiveMmaINS1_35MainloopSm100TmaUmmaWarpSpecializedILi2ELi2ELi4ENS5_IJNS4_1CILi8EEENSA_ILi1EEESC_EEEEENS5_IJNSA_ILi256EEENSA_ILi64EEENSA_ILi128EEEEEEfNS5_IJlSC_lEEEfSJ_NS4_8TiledMMAINS4_8MMA_AtomIJNS4_23SM100_MMA_TF32_2x1SM_SSINS_10tfloat32_tESN_fLi256ELi64ELNS4_4UMMA5MajorE0ELSP_0ELNSO_7ScaleInE0ELSQ_0EEEEEENS4_6LayoutINS5_IJSC_SC_SC_EEENS5_IJNSA_ILi0EEESV_SV_EEEEENS5_IJNS4_10UnderscoreESY_SY_EEEEENS4_18SM100_TMA_2SM_LOADENS4_14ComposedLayoutINS4_7SwizzleILi3ELi4ELi3EEENS4_18smem_ptr_flag_bitsILi32EEENST_INS5_IJSB_NSA_ILi32EEEEEENS5_IJS17_SC_EEEEEEEvNS4_8identityENS4_28SM100_TMA_2SM_LOAD_MULTICASTES1B_vS1C_EENS_8epilogue10collective18CollectiveEpilogueINS1F_23Sm100TmaWarpSpecializedILi4ELi2ELi16ELb1ELb0EEEJNS5_IJSH_SG_SH_EEENS5_IJNST_ISH_SC_EENST_INSA_ILi16EEESC_EEEEEfSJ_fSJ_NS1F_6fusion15FusionCallbacksIS1J_NS1P_17LinearCombinationIffffLNS_15FloatRoundStyleE2EEES1K_S1O_JEEENS4_5SM1004TMEM4LOAD26SM100_TMEM_LOAD_32dp32b16xENS4_13SM90_TMA_LOADENS12_INS13_ILi2ELi4ELi3EEES16_NST_INS5_IJSB_S1M_EEENS5_IJS1M_SC_EEEEEEENS4_39AutoVectorizingCopyWithAssumedAlignmentILi128EEENS4_14SM90_TMA_STOREES24_S26_S26_EEEvvEEEEvNT_6ParamsE --------------------------
	.section	.nv.info._ZN7cutlass13device_kernelINS_4gemm6kernel13GemmUniversalIN4cute5tupleIJiiiiEEENS1_10collective13CollectiveMmaINS1_35MainloopSm100TmaUmmaWarpSpecializedILi2ELi2ELi4ENS5_IJNS4_1CILi8EEENSA_ILi1EEESC_EEEEENS5_IJNSA_ILi256EEENSA_ILi64EEENSA_ILi128EEEEEEfNS5_IJlSC_lEEEfSJ_NS4_8TiledMMAINS4_8MMA_AtomIJNS4_23SM100_MMA_TF32_2x1SM_SSINS_10tfloat32_tESN_fLi256ELi64ELNS4_4UMMA5MajorE0ELSP_0ELNSO_7ScaleInE0ELSQ_0EEEEEENS4_6LayoutINS5_IJSC_SC_SC_EEENS5_IJNSA_ILi0EEESV_SV_EEEEENS5_IJNS4_10UnderscoreESY_SY_EEEEENS4_18SM100_TMA_2SM_LOADENS4_14ComposedLayoutINS4_7SwizzleILi3ELi4ELi3EEENS4_18smem_ptr_flag_bitsILi32EEENST_INS5_IJSB_NSA_ILi32EEEEEENS5_IJS17_SC_EEEEEEEvNS4_8identityENS4_28SM100_TMA_2SM_LOAD_MULTICASTES1B_vS1C_EENS_8epilogue10collective18CollectiveEpilogueINS1F_23Sm100TmaWarpSpecializedILi4ELi2ELi16ELb1ELb0EEEJNS5_IJSH_SG_SH_EEENS5_IJNST_ISH_SC_EENST_INSA_ILi16EEESC_EEEEEfSJ_fSJ_NS1F_6fusion15FusionCallbacksIS1J_NS1P_17LinearCombinationIffffLNS_15FloatRoundStyleE2EEES1K_S1O_JEEENS4_5SM1004TMEM4LOAD26SM100_TMEM_LOAD_32dp32b16xENS4_13SM90_TMA_LOADENS12_INS13_ILi2ELi4ELi3EEES16_NST_INS5_IJSB_S1M_EEENS5_IJS1M_SC_EEEEEEENS4_39AutoVectorizingCopyWithAssumedAlignmentILi128EEENS4_14SM90_TMA_STOREES24_S26_S26_EEEvvEEEEvNT_6ParamsE,"",@"SHT_CUDA_INFO"
	.sectionflags	@""
	.align	4


	//----- nvinfo : EIATTR_CUDA_API_VERSION
	.align		4
        /*0000*/ 	.byte	0x04, 0x37
        /*0002*/ 	.short	(.L_31 - .L_30)
.L_30:
        /*0004*/ 	.word	0x00000082


	//----- nvinfo : EIATTR_KPARAM_INFO
	.align		4
.L_31:
        /*0008*/ 	.byte	0x04, 0x17
        /*000a*/ 	.short	(.L_33 - .L_32)
.L_32:
        /*000c*/ 	.word	0x00000000
        /*0010*/ 	.short	0x0000
        /*0012*/ 	.short	0x0000
        /*0014*/ 	.byte	0x00, 0xf0, 0x01, 0x20


	//----- nvinfo : EIATTR_AT_ENTRY_FRAGMENTS
	.align		4
.L_33:
        /*0018*/ 	.byte	0x04, 0x4f
        /*001a*/ 	.short	(.L_35 - .L_34)


	//   ....[0]....
.L_34:
        /*001c*/ 	.word	0x00000007


	//----- nvinfo : EIATTR_RESERVED_SMEM_USED
	.align		4
.L_35:
        /*0020*/ 	.byte	0x01, 0x41
	.zero		2


	//----- nvinfo : EIATTR_SPARSE_MMA_MASK
	.align		4
        /*0024*/ 	.byte	0x03, 0x50
        /*0026*/ 	.short	0x0000


	//----- nvinfo : EIATTR_TCGEN05_2CTA_USED
	.align		4
        /*0028*/ 	.byte	0x01, 0x52
	.zero		2


	//----- nvinfo : EIATTR_MAXREG_COUNT
	.align		4
        /*002c*/ 	.byte	0x03, 0x1b
        /*002e*/ 	.short	0x00ff


	//----- nvinfo : EIATTR_NUM_BARRIERS
	.align		4
        /*0030*/ 	.byte	0x02, 0x4c
        /*0032*/ 	.byte	0x07
	.zero		1


	//----- nvinfo : EIATTR_EXTERNS
	.align		4
        /*0034*/ 	.byte	0x04, 0x0f
        /*0036*/ 	.short	(.L_37 - .L_36)


	//   ....[0]....
	.align		4
.L_36:
        /*0038*/ 	.word	index@(__assertfail)


	//----- nvinfo : EIATTR_MERCURY_ISA_VERSION
	.align		4
.L_37:
        /*003c*/ 	.byte	0x03, 0x5f
        /*003e*/ 	.short	0x0101


	//----- nvinfo : EIATTR_INT_WARP_WIDE_INSTR_OFFSETS
	.align		4
        /*0040*/ 	.byte	0x04, 0x31
        /*0042*/ 	.short	(.L_39 - .L_38)


	//   ....[0]....
.L_38:
        /*0044*/ 	.word	0x00000d50


	//   ....[1]....
        /*0048*/ 	.word	0x00000df0


	//   ....[2]....
        /*004c*/ 	.word	0x00004cf0


	//   ....[3]....
        /*0050*/ 	.word	0x00004d20


	//   ....[4]....
        /*0054*/ 	.word	0x00004d40


	//   ....[5]....
        /*0058*/ 	.word	0x00005900


	//   ....[6]....
        /*005c*/ 	.word	0x00005960


	//   ....[7]....
        /*0060*/ 	.word	0x00005a60


	//   ....[8]....
        /*0064*/ 	.word	0x00005ae0


	//   ....[9]....
        /*0068*/ 	.word	0x00005be0


	//   ....[10]....
        /*006c*/ 	.word	0x00005c70


	//   ....[11]....
        /*0070*/ 	.word	0x00005d70


	//   ....[12]....
        /*0074*/ 	.word	0x00005e20


	//----- nvinfo : EIATTR_COOP_GROUP_MASK_REGIDS
	.align		4
.L_39:
        /*0078*/ 	.byte	0x04, 0x29
        /*007a*/ 	.short	(.L_41 - .L_40)


	//   ....[0]....
.L_40:
        /*007c*/ 	.word	0xffffffff


	//   ....[1]....
        /*0080*/ 	.word	0xffffffff


	//   ....[2]....
        /*0084*/ 	.word	0xffffffff


	//   ....[3]....
        /*0088*/ 	.word	0xffffffff


	//   ....[4]....
        /*008c*/ 	.word	0xffffffff


	//   ....[5]....
        /*0090*/ 	.word	0xffffffff


	//   ....[6]....
        /*0094*/ 	.word	0xffffffff


	//   ....[7]....
        /*0098*/ 	.word	0xffffffff


	//   ....[8]....
        /*009c*/ 	.word	0xffffffff


	//   ....[9]....
        /*00a0*/ 	.word	0xffffffff


	//   ....[10]....
        /*00a4*/ 	.word	0xffffffff


	//   ....[11]....
        /*00a8*/ 	.word	0xffffffff


	//   ....[12]....
        /*00ac*/ 	.word	0xffffffff


	//   ....[13]....
        /*00b0*/ 	.word	0xffffffff


	//----- nvinfo : EIATTR_COOP_GROUP_INSTR_OFFSETS
	.align		4
.L_41:
        /*00b4*/ 	.byte	0x04, 0x28
        /*00b6*/ 	.short	(.L_43 - .L_42)


	//   ....[0]....
.L_42:
        /*00b8*/ 	.word	0x000000c0


	//   ....[1]....
        /*00bc*/ 	.word	0x00000530


	//   ....[2]....
        /*00c0*/ 	.word	0x000006c0


	//   ....[3]....
        /*00c4*/ 	.word	0x00000850


	//   ....[4]....
        /*00c8*/ 	.word	0x00000940


	//   ....[5]....
        /*00cc*/ 	.word	0x00000aa0


	//   ....[6]....
        /*00d0*/ 	.word	0x00000c30


	//   ....[7]....
        /*00d4*/ 	.word	0x00000e70


	//   ....[8]....
        /*00d8*/ 	.word	0x00002750


	//   ....[9]....
        /*00dc*/ 	.word	0x00003500


	//   ....[10]....
        /*00e0*/ 	.word	0x00003a10


	//   ....[11]....
        /*00e4*/ 	.word	0x00003cc0


	//   ....[12]....
        /*00e8*/ 	.word	0x00004be0


	//   ....[13]....
        /*00ec*/ 	.word	0x00004e00


	//----- nvinfo : EIATTR_VRC_CTA_INIT_COUNT
	.align		4
.L_43:
        /*00f0*/ 	.byte	0x02, 0x4a
        /*00f2*/ 	.byte	0x80
	.zero		1


	//----- nvinfo : EIATTR_SYSCALL_OFFSETS
	.align		4
        /*00f4*/ 	.byte	0x04, 0x46
        /*00f6*/ 	.short	(.L_45 - .L_44)


	//   ....[0]....
.L_44:
        /*00f8*/ 	.word	0x00006a90


	//   ....[1]....
        /*00fc*/ 	.word	0x00006b80


	//   ....[2]....
        /*0100*/ 	.word	0x00007340


	//   ....[3]....
        /*0104*/ 	.word	0x00007ac0


	//   ....[4]....
        /*0108*/ 	.word	0x00008220


	//   ....[5]....
        /*010c*/ 	.word	0x00008980


	//----- nvinfo : EIATTR_MBARRIER_INSTR_OFFSETS
	.align		4
.L_45:
        /*0110*/ 	.byte	0x04, 0x39
        /*0112*/ 	.short	(.L_47 - .L_46)


	//   ....[0]....
.L_46:
        /*0114*/ 	.word	0x00000670
        /*0118*/ 	.word	0x000000ff
        /*011c*/ 	.word	0x00000000
        /*0120*/ 	.short	0x0100
        /*0122*/ 	.byte	0x04
	.zero		1


	//   ....[1]....
        /*0124*/ 	.word	0x00000680
        /*0128*/ 	.word	0x000000ff
        /*012c*/ 	.word	0x00000010
        /*0130*/ 	.short	0x0100
        /*0132*/ 	.byte	0x04
	.zero		1


	//   ....[2]....
        /*0134*/ 	.word	0x00000690
        /*0138*/ 	.word	0x000000ff
        /*013c*/ 	.word	0x00000008
        /*0140*/ 	.short	0x0100
        /*0142*/ 	.byte	0x04
	.zero		1


	//   ....[3]....
        /*0144*/ 	.word	0x000006a0
        /*0148*/ 	.word	0x000000ff
        /*014c*/ 	.word	0x00000018
        /*0150*/ 	.short	0x0100
        /*0152*/ 	.byte	0x04
	.zero		1


	//   ....[4]....
        /*0154*/ 	.word	0x000007c0
        /*0158*/ 	.word	0x000000ff
        /*015c*/ 	.word	0x00000020
        /*0160*/ 	.short	0x0100
        /*0162*/ 	.byte	0x04
	.zero		1


	//   ....[5]....
        /*0164*/ 	.word	0x000007d0
        /*0168*/ 	.word	0x000000ff
        /*016c*/ 	.word	0x00000040
        /*0170*/ 	.short	0x0100
        /*0172*/ 	.byte	0x04
	.zero		1


	//   ....[6]....
        /*0174*/ 	.word	0x000007e0
        /*0178*/ 	.word	0x000000ff
        /*017c*/ 	.word	0x00000028
        /*0180*/ 	.short	0x0100
        /*0182*/ 	.byte	0x04
	.zero		1


	//   ....[7]....
        /*0184*/ 	.word	0x000007f0
        /*0188*/ 	.word	0x000000ff
        /*018c*/ 	.word	0x00000048
        /*0190*/ 	.short	0x0100
        /*0192*/ 	.byte	0x04
	.zero		1


	//   ....[8]....
        /*0194*/ 	.word	0x00000800
        /*0198*/ 	.word	0x000000ff
        /*019c*/ 	.word	0x00000030
        /*01a0*/ 	.short	0x0100
        /*01a2*/ 	.byte	0x04
	.zero		1


	//   ....[9]....
        /*01a4*/ 	.word	0x00000810
        /*01a8*/ 	.word	0x000000ff
        /*01ac*/ 	.word	0x00000050
        /*01b0*/ 	.short	0x0100
        /*01b2*/ 	.byte	0x04
	.zero		1


	//   ....[10]....
        /*01b4*/ 	.word	0x00000820
        /*01b8*/ 	.word	0x000000ff
        /*01bc*/ 	.word	0x00000038
        /*01c0*/ 	.short	0x0100
        /*01c2*/ 	.byte	0x04
	.zero		1


	//   ....[11]....
        /*01c4*/ 	.word	0x00000830
        /*01c8*/ 	.word	0x000000ff
        /*01cc*/ 	.word	0x00000058
        /*01d0*/ 	.short	0x0100
        /*01d2*/ 	.byte	0x04
	.zero		1


	//   ....[12]....
        /*01d4*/ 	.word	0x00000910
        /*01d8*/ 	.word	0x000000ff
        /*01dc*/ 	.word	0x00000060
        /*01e0*/ 	.short	0x0100
        /*01e2*/ 	.byte	0x06
	.zero		1


	//   ....[13]....
        /*01e4*/ 	.word	0x00000920
        /*01e8*/ 	.word	0x000000ff
        /*01ec*/ 	.word	0x00000068
        /*01f0*/ 	.short	0x0100
        /*01f2*/ 	.byte	0x06
	.zero		1


	//   ....[14]....
        /*01f4*/ 	.word	0x00000a50
        /*01f8*/ 	.word	0x000000ff
        /*01fc*/ 	.word	0x00000070
        /*0200*/ 	.short	0x0100
        /*0202*/ 	.byte	0x06
	.zero		1


	//   ....[15]....
        /*0204*/ 	.word	0x00000a60
        /*0208*/ 	.word	0x000000ff
        /*020c*/ 	.word	0x00000080
        /*0210*/ 	.short	0x0100
        /*0212*/ 	.byte	0x06
	.zero		1


	//   ....[16]....
        /*0214*/ 	.word	0x00000a70
        /*0218*/ 	.word	0x000000ff
        /*021c*/ 	.word	0x00000078
        /*0220*/ 	.short	0x0100
        /*0222*/ 	.byte	0x06
	.zero		1


	//   ....[17]....
        /*0224*/ 	.word	0x00000a80
        /*0228*/ 	.word	0x000000ff
        /*022c*/ 	.word	0x00000088
        /*0230*/ 	.short	0x0100
        /*0232*/ 	.byte	0x06
	.zero		1


	//   ....[18]....
        /*0234*/ 	.word	0x00000ba0
        /*0238*/ 	.word	0x000000ff
        /*023c*/ 	.word	0x00000090
        /*0240*/ 	.short	0x0100
        /*0242*/ 	.byte	0x04
	.zero		1


	//   ....[19]....
        /*0244*/ 	.word	0x00000bb0
        /*0248*/ 	.word	0x000000ff
        /*024c*/ 	.word	0x000000b0
        /*0250*/ 	.short	0x0100
        /*0252*/ 	.byte	0x04
	.zero		1


	//   ....[20]....
        /*0254*/ 	.word	0x00000bc0
        /*0258*/ 	.word	0x000000ff
        /*025c*/ 	.word	0x00000098
        /*0260*/ 	.short	0x0100
        /*0262*/ 	.byte	0x04
	.zero		1


	//   ....[21]....
        /*0264*/ 	.word	0x00000bd0
        /*0268*/ 	.word	0x000000ff
        /*026c*/ 	.word	0x000000b8
        /*0270*/ 	.short	0x0100
        /*0272*/ 	.byte	0x04
	.zero		1


	//   ....[22]....
        /*0274*/ 	.word	0x00000be0
        /*0278*/ 	.word	0x000000ff
        /*027c*/ 	.word	0x000000a0
        /*0280*/ 	.short	0x0100
        /*0282*/ 	.byte	0x04
	.zero		1


	//   ....[23]....
        /*0284*/ 	.word	0x00000bf0
        /*0288*/ 	.word	0x000000ff
        /*028c*/ 	.word	0x000000c0
        /*0290*/ 	.short	0x0100
        /*0292*/ 	.byte	0x04
	.zero		1


	//   ....[24]....
        /*0294*/ 	.word	0x00000c00
        /*0298*/ 	.word	0x000000ff
        /*029c*/ 	.word	0x000000a8
        /*02a0*/ 	.short	0x0100
        /*02a2*/ 	.byte	0x04
	.zero		1


	//   ....[25]....
        /*02a4*/ 	.word	0x00000c10
        /*02a8*/ 	.word	0x000000ff
        /*02ac*/ 	.word	0x000000c8
        /*02b0*/ 	.short	0x0100
        /*02b2*/ 	.byte	0x04
	.zero		1


	//   ....[26]....
        /*02b4*/ 	.word	0x00000d00
        /*02b8*/ 	.word	0x000000ff
        /*02bc*/ 	.word	0x000000d0
        /*02c0*/ 	.short	0x0100
        /*02c2*/ 	.byte	0x04
	.zero		1


	//   ....[27]....
        /*02c4*/ 	.word	0x00000d10
        /*02c8*/ 	.word	0x000000ff
        /*02cc*/ 	.word	0x000000e0
        /*02d0*/ 	.short	0x0100
        /*02d2*/ 	.byte	0x04
	.zero		1


	//   ....[28]....
        /*02d4*/ 	.word	0x00000d20
        /*02d8*/ 	.word	0x000000ff
        /*02dc*/ 	.word	0x000000d8
        /*02e0*/ 	.short	0x0100
        /*02e2*/ 	.byte	0x04
	.zero		1


	//   ....[29]....
        /*02e4*/ 	.word	0x00000d30
        /*02e8*/ 	.word	0x000000ff
        /*02ec*/ 	.word	0x000000e8
        /*02f0*/ 	.short	0x0100
        /*02f2*/ 	.byte	0x04
	.zero		1


	//   ....[30]....
        /*02f4*/ 	.word	0x00000e30
        /*02f8*/ 	.word	0x000000ff
        /*02fc*/ 	.word	0x000000f0
        /*0300*/ 	.short	0x0100
        /*0302*/ 	.byte	0x06
	.zero		1


	//   ....[31]....
        /*0304*/ 	.word	0x00001ab0
        /*0308*/ 	.word	0x00000000
        /*030c*/ 	.word	0x000000e0
        /*0310*/ 	.short	0x010a
        /*0312*/ 	.byte	0xff
	.zero		1


	//   ....[32]....
        /*0314*/ 	.word	0x00001ae0
        /*0318*/ 	.word	0x00000000
        /*031c*/ 	.word	0x000000d0
        /*0320*/ 	.short	0x0101
        /*0322*/ 	.byte	0xff
	.zero		1


	//   ....[33]....
        /*0324*/ 	.word	0x00001ba0
        /*0328*/ 	.word	0x000000ff
        /*032c*/ 	.word	0x00000010
        /*0330*/ 	.short	0x010a
        /*0332*/ 	.byte	0x04
	.zero		1


	//   ....[34]....
        /*0334*/ 	.word	0x00001c70
        /*0338*/ 	.word	0x000000ff
        /*033c*/ 	.word	0x00000010
        /*0340*/ 	.short	0x010a
        /*0342*/ 	.byte	0x07
	.zero		1


	//   ....[35]....
        /*0344*/ 	.word	0x00001dd0
        /*0348*/ 	.word	0x000000ff
        /*034c*/ 	.word	0x00000010
        /*0350*/ 	.short	0x010a
        /*0352*/ 	.byte	0x04
	.zero		1


	//   ....[36]....
        /*0354*/ 	.word	0x000021a0
        /*0358*/ 	.word	0x000000ff
        /*035c*/ 	.word	0x00000068
        /*0360*/ 	.short	0x0101
        /*0362*/ 	.byte	0x16
	.zero		1


	//   ....[37]....
        /*0364*/ 	.word	0x000021c0
        /*0368*/ 	.word	0x000000ff
        /*036c*/ 	.word	0x00000010
        /*0370*/ 	.short	0x010a
        /*0372*/ 	.byte	0x04
	.zero		1


	//   ....[38]....
        /*0374*/ 	.word	0x00002240
        /*0378*/ 	.word	0x000000ff
        /*037c*/ 	.word	0x00000010
        /*0380*/ 	.short	0x010a
        /*0382*/ 	.byte	0x07
	.zero		1


	//   ....[39]....
        /*0384*/ 	.word	0x00002380
        /*0388*/ 	.word	0x000000ff
        /*038c*/ 	.word	0x00000010
        /*0390*/ 	.short	0x010a
        /*0392*/ 	.byte	0x04
	.zero		1


	//   ....[40]....
        /*0394*/ 	.word	0x00002780
        /*0398*/ 	.word	0x00000003
        /*039c*/ 	.word	0x00000070
        /*03a0*/ 	.short	0x010a
        /*03a2*/ 	.byte	0xff
	.zero		1


	//   ....[41]....
        /*03a4*/ 	.word	0x000028d0
        /*03a8*/ 	.word	0x00000000
        /*03ac*/ 	.word	0x00000000
        /*03b0*/ 	.short	0x0101
        /*03b2*/ 	.byte	0xff
	.zero		1


	//   ....[42]....
        /*03b4*/ 	.word	0x00002e90
        /*03b8*/ 	.word	0x000000ff
        /*03bc*/ 	.word	0x00000000
        /*03c0*/ 	.short	0x010a
        /*03c2*/ 	.byte	0x04
	.zero		1


	//   ....[43]....
        /*03c4*/ 	.word	0x00002f30
        /*03c8*/ 	.word	0x00000000
        /*03cc*/ 	.word	0x00000000
        /*03d0*/ 	.short	0x010a
        /*03d2*/ 	.byte	0xff
	.zero		1


	//   ....[44]....
        /*03d4*/ 	.word	0x00003060
        /*03d8*/ 	.word	0x00000000
        /*03dc*/ 	.word	0x000000d0
        /*03e0*/ 	.short	0x010a
        /*03e2*/ 	.byte	0xff
	.zero		1


	//   ....[45]....
        /*03e4*/ 	.word	0x000030d0
        /*03e8*/ 	.word	0x00000000
        /*03ec*/ 	.word	0x00000000
        /*03f0*/ 	.short	0x0101
        /*03f2*/ 	.byte	0xff
	.zero		1


	//   ....[46]....
        /*03f4*/ 	.word	0x000030f0
        /*03f8*/ 	.word	0x000000ff
        /*03fc*/ 	.word	0x00000080
        /*0400*/ 	.short	0x010a
        /*0402*/ 	.byte	0x04
	.zero		1


	//   ....[47]....
        /*0404*/ 	.word	0x00003210
        /*0408*/ 	.word	0x00000000
        /*040c*/ 	.word	0x00000070
        /*0410*/ 	.short	0x010a
        /*0412*/ 	.byte	0xff
	.zero		1


	//   ....[48]....
        /*0414*/ 	.word	0x00003310
        /*0418*/ 	.word	0x00000000
        /*041c*/ 	.word	0x00000000
        /*0420*/ 	.short	0x0101
        /*0422*/ 	.byte	0xff
	.zero		1


	//   ....[49]....
        /*0424*/ 	.word	0x000033a0
        /*0428*/ 	.word	0x000000ff
        /*042c*/ 	.word	0x00000080
        /*0430*/ 	.short	0x0106
        /*0432*/ 	.byte	0x04
	.zero		1


	//   ....[50]....
        /*0434*/ 	.word	0x000033c0
        /*0438*/ 	.word	0x000000ff
        /*043c*/ 	.word	0x00000080
        /*0440*/ 	.short	0x010a
        /*0442*/ 	.byte	0x04
	.zero		1


	//   ....[51]....
        /*0444*/ 	.word	0x00003450
        /*0448*/ 	.word	0x000000ff
        /*044c*/ 	.word	0x00000080
        /*0450*/ 	.short	0x0106
        /*0452*/ 	.byte	0x07
	.zero		1


	//   ....[52]....
        /*0454*/ 	.word	0x00003490
        /*0458*/ 	.word	0x00000000
        /*045c*/ 	.word	0x00000080
        /*0460*/ 	.short	0x010a
        /*0462*/ 	.byte	0xff
	.zero		1


	//   ....[53]....
        /*0464*/ 	.word	0x000036f0
        /*0468*/ 	.word	0x000000ff
        /*046c*/ 	.word	0x00000008
        /*0470*/ 	.short	0x010a
        /*0472*/ 	.byte	0x05
	.zero		1


	//   ....[54]....
        /*0474*/ 	.word	0x00003710
        /*0478*/ 	.word	0x000000ff
        /*047c*/ 	.word	0x00000008
        /*0480*/ 	.short	0x010a
        /*0482*/ 	.byte	0x05
	.zero		1


	//   ....[55]....
        /*0484*/ 	.word	0x000038b0
        /*0488*/ 	.word	0x000000ff
        /*048c*/ 	.word	0x00000008
        /*0490*/ 	.short	0x010a
        /*0492*/ 	.byte	0x05
	.zero		1


	//   ....[56]....
        /*0494*/ 	.word	0x000038d0
        /*0498*/ 	.word	0x000000ff
        /*049c*/ 	.word	0x00000008
        /*04a0*/ 	.short	0x010a
        /*04a2*/ 	.byte	0x05
	.zero		1


	//   ....[57]....
        /*04a4*/ 	.word	0x000039a0
        /*04a8*/ 	.word	0x000000ff
        /*04ac*/ 	.word	0x00000000
        /*04b0*/ 	.short	0x0101
        /*04b2*/ 	.byte	0x04
	.zero		1


	//   ....[58]....
        /*04b4*/ 	.word	0x00003d60
        /*04b8*/ 	.word	0x00000003
        /*04bc*/ 	.word	0x00000070
        /*04c0*/ 	.short	0x010a
        /*04c2*/ 	.byte	0xff
	.zero		1


	//   ....[59]....
        /*04c4*/ 	.word	0x00003e20
        /*04c8*/ 	.word	0x00000003
        /*04cc*/ 	.word	0x00000000
        /*04d0*/ 	.short	0x0101
        /*04d2*/ 	.byte	0xff
	.zero		1


	//   ....[60]....
        /*04d4*/ 	.word	0x00003f10
        /*04d8*/ 	.word	0x000000ff
        /*04dc*/ 	.word	0x00000000
        /*04e0*/ 	.short	0x010a
        /*04e2*/ 	.byte	0x04
	.zero		1


	//   ....[61]....
        /*04e4*/ 	.word	0x00003f20
        /*04e8*/ 	.word	0x000000ff
        /*04ec*/ 	.word	0x000000b0
        /*04f0*/ 	.short	0x010a
        /*04f2*/ 	.byte	0x07
	.zero		1


	//   ....[62]....
        /*04f4*/ 	.word	0x00003fe0
        /*04f8*/ 	.word	0x000000ff
        /*04fc*/ 	.word	0x00000000
        /*0500*/ 	.short	0x010a
        /*0502*/ 	.byte	0x05
	.zero		1


	//   ....[63]....
        /*0504*/ 	.word	0x00004130
        /*0508*/ 	.word	0x000000ff
        /*050c*/ 	.word	0x00000000
        /*0510*/ 	.short	0x010a
        /*0512*/ 	.byte	0x07
	.zero		1


	//   ....[64]....
        /*0514*/ 	.word	0x000048a0
        /*0518*/ 	.word	0x000000ff
        /*051c*/ 	.word	0x00000000
        /*0520*/ 	.short	0x010a
        /*0522*/ 	.byte	0x04
	.zero		1


	//   ....[65]....
        /*0524*/ 	.word	0x00004940
        /*0528*/ 	.word	0x000000ff
        /*052c*/ 	.word	0x00000000
        /*0530*/ 	.short	0x010a
        /*0532*/ 	.byte	0x05
	.zero		1


	//   ....[66]....
        /*0534*/ 	.word	0x000049d0
        /*0538*/ 	.word	0x000000ff
        /*053c*/ 	.word	0x00000000
        /*0540*/ 	.short	0x010a
        /*0542*/ 	.byte	0x05
	.zero		1


	//   ....[67]....
        /*0544*/ 	.word	0x00004a70
        /*0548*/ 	.word	0x00000002
        /*054c*/ 	.word	0x00000000
        /*0550*/ 	.short	0x010a
        /*0552*/ 	.byte	0xff
	.zero		1


	//   ....[68]....
        /*0554*/ 	.word	0x00004ab0
        /*0558*/ 	.word	0x00000002
        /*055c*/ 	.word	0x00000000
        /*0560*/ 	.short	0x010a
        /*0562*/ 	.byte	0xff
	.zero		1


	//   ....[69]....
        /*0564*/ 	.word	0x00004b30
        /*0568*/ 	.word	0x000000ff
        /*056c*/ 	.word	0x00000000
        /*0570*/ 	.short	0x0101
        /*0572*/ 	.byte	0x04
	.zero		1


	//   ....[70]....
        /*0574*/ 	.word	0x00004b70
        /*0578*/ 	.word	0x000000ff
        /*057c*/ 	.word	0x000000f0
        /*0580*/ 	.short	0x010a
        /*0582*/ 	.byte	0x3e
	.zero		1


	//   ....[71]....
        /*0584*/ 	.word	0x00004bd0
        /*0588*/ 	.word	0x000000ff
        /*058c*/ 	.word	0x00000000
        /*0590*/ 	.short	0x0101
        /*0592*/ 	.byte	0x04
	.zero		1


	//   ....[72]....
        /*0594*/ 	.word	0x000050c0
        /*0598*/ 	.word	0x00000008
        /*059c*/ 	.word	0x00000070
        /*05a0*/ 	.short	0x010a
        /*05a2*/ 	.byte	0xff
	.zero		1


	//   ....[73]....
        /*05a4*/ 	.word	0x00005230
        /*05a8*/ 	.word	0x00000000
        /*05ac*/ 	.word	0x00000000
        /*05b0*/ 	.short	0x0101
        /*05b2*/ 	.byte	0xff
	.zero		1


	//   ....[74]....
        /*05b4*/ 	.word	0x00005710
        /*05b8*/ 	.word	0x000000ff
        /*05bc*/ 	.word	0x00000068
        /*05c0*/ 	.short	0x010a
        /*05c2*/ 	.byte	0x15
	.zero		1


	//   ....[75]....
        /*05c4*/ 	.word	0x000058a0
        /*05c8*/ 	.word	0x000000ff
        /*05cc*/ 	.word	0x00000040
        /*05d0*/ 	.short	0x010a
        /*05d2*/ 	.byte	0x15
	.zero		1


	//   ....[76]....
        /*05d4*/ 	.word	0x00005a00
        /*05d8*/ 	.word	0x000000ff
        /*05dc*/ 	.word	0x00000020
        /*05e0*/ 	.short	0x010b
        /*05e2*/ 	.byte	0x15
	.zero		1


	//   ....[77]....
        /*05e4*/ 	.word	0x00005a20
        /*05e8*/ 	.word	0x000000ff
        /*05ec*/ 	.word	0x00000000
        /*05f0*/ 	.short	0x0101
        /*05f2*/ 	.byte	0x04
	.zero		1


	//   ....[78]....
        /*05f4*/ 	.word	0x00005a30
        /*05f8*/ 	.word	0x000000ff
        /*05fc*/ 	.word	0x00000048
        /*0600*/ 	.short	0x010a
        /*0602*/ 	.byte	0x15
	.zero		1


	//   ....[79]....
        /*0604*/ 	.word	0x00005b80
        /*0608*/ 	.word	0x000000ff
        /*060c*/ 	.word	0x00000028
        /*0610*/ 	.short	0x010b
        /*0612*/ 	.byte	0x15
	.zero		1


	//   ....[80]....
        /*0614*/ 	.word	0x00005ba0
        /*0618*/ 	.word	0x000000ff
        /*061c*/ 	.word	0x00000000
        /*0620*/ 	.short	0x0101
        /*0622*/ 	.byte	0x04
	.zero		1


	//   ....[81]....
        /*0624*/ 	.word	0x00005bb0
        /*0628*/ 	.word	0x000000ff
        /*062c*/ 	.word	0x00000050
        /*0630*/ 	.short	0x010a
        /*0632*/ 	.byte	0x15
	.zero		1


	//   ....[82]....
        /*0634*/ 	.word	0x00005d10
        /*0638*/ 	.word	0x000000ff
        /*063c*/ 	.word	0x00000030
        /*0640*/ 	.short	0x010b
        /*0642*/ 	.byte	0x15
	.zero		1


	//   ....[83]....
        /*0644*/ 	.word	0x00005d30
        /*0648*/ 	.word	0x000000ff
        /*064c*/ 	.word	0x00000000
        /*0650*/ 	.short	0x0101
        /*0652*/ 	.byte	0x04
	.zero		1


	//   ....[84]....
        /*0654*/ 	.word	0x00005d40
        /*0658*/ 	.word	0x000000ff
        /*065c*/ 	.word	0x00000058
        /*0660*/ 	.short	0x010a
        /*0662*/ 	.byte	0x15
	.zero		1


	//   ....[85]....
        /*0664*/ 	.word	0x00005f40
        /*0668*/ 	.word	0x000000ff
        /*066c*/ 	.word	0x00000038
        /*0670*/ 	.short	0x010b
        /*0672*/ 	.byte	0x15
	.zero		1


	//   ....[86]....
        /*0674*/ 	.word	0x00005f50
        /*0678*/ 	.word	0x000000ff
        /*067c*/ 	.word	0x00000000
        /*0680*/ 	.short	0x0101
        /*0682*/ 	.byte	0x2c
	.zero		1


	//   ....[87]....
        /*0684*/ 	.word	0x00005f80
        /*0688*/ 	.word	0x000000ff
        /*068c*/ 	.word	0x00000040
        /*0690*/ 	.short	0x010a
        /*0692*/ 	.byte	0x15
	.zero		1


	//   ....[88]....
        /*0694*/ 	.word	0x00005fa0
        /*0698*/ 	.word	0x000000ff
        /*069c*/ 	.word	0x00000048
        /*06a0*/ 	.short	0x010a
        /*06a2*/ 	.byte	0x15
	.zero		1


	//   ....[89]....
        /*06a4*/ 	.word	0x00005fc0
        /*06a8*/ 	.word	0x000000ff
        /*06ac*/ 	.word	0x00000050
        /*06b0*/ 	.short	0x010a
        /*06b2*/ 	.byte	0x15
	.zero		1


	//   ....[90]....
        /*06b4*/ 	.word	0x00006000
        /*06b8*/ 	.word	0x00000000
        /*06bc*/ 	.word	0x00000058
        /*06c0*/ 	.short	0x010a
        /*06c2*/ 	.byte	0xff
	.zero		1


	//   ....[91]....
        /*06c4*/ 	.word	0x00006320
        /*06c8*/ 	.word	0x00000003
        /*06cc*/ 	.word	0x00000070
        /*06d0*/ 	.short	0x010a
        /*06d2*/ 	.byte	0xff
	.zero		1


	//   ....[92]....
        /*06d4*/ 	.word	0x000064a0
        /*06d8*/ 	.word	0x00000000
        /*06dc*/ 	.word	0x00000000
        /*06e0*/ 	.short	0x0101
        /*06e2*/ 	.byte	0xff
	.zero		1


	//   ....[93]....
        /*06e4*/ 	.word	0x00007000
        /*06e8*/ 	.word	0x000000ff
        /*06ec*/ 	.word	0x00000020
        /*06f0*/ 	.short	0x010a
        /*06f2*/ 	.byte	0x2b
	.zero		1


	//   ....[94]....
        /*06f4*/ 	.word	0x00007040
        /*06f8*/ 	.word	0x00000046
        /*06fc*/ 	.word	0x00000090
        /*0700*/ 	.short	0x010a
        /*0702*/ 	.byte	0xff
	.zero		1


	//   ....[95]....
        /*0704*/ 	.word	0x00007130
        /*0708*/ 	.word	0x000000ff
        /*070c*/ 	.word	0x00000020
        /*0710*/ 	.short	0x010a
        /*0712*/ 	.byte	0x2b
	.zero		1


	//   ....[96]....
        /*0714*/ 	.word	0x00007220
        /*0718*/ 	.word	0x00000046
        /*071c*/ 	.word	0x00000090
        /*0720*/ 	.short	0x010a
        /*0722*/ 	.byte	0xff
	.zero		1


	//   ....[97]....
        /*0724*/ 	.word	0x000077f0
        /*0728*/ 	.word	0x00000000
        /*072c*/ 	.word	0x00000000
        /*0730*/ 	.short	0x0101
        /*0732*/ 	.byte	0xff
	.zero		1


	//   ....[98]....
        /*0734*/ 	.word	0x00007800
        /*0738*/ 	.word	0x00000002
        /*073c*/ 	.word	0x00000020
        /*0740*/ 	.short	0x010a
        /*0742*/ 	.byte	0xff
	.zero		1


	//   ....[99]....
        /*0744*/ 	.word	0x000078e0
        /*0748*/ 	.word	0x00000002
        /*074c*/ 	.word	0x00000020
        /*0750*/ 	.short	0x010a
        /*0752*/ 	.byte	0xff
	.zero		1


	//   ....[100]....
        /*0754*/ 	.word	0x00007f50
        /*0758*/ 	.word	0x00000010
        /*075c*/ 	.word	0x00000000
        /*0760*/ 	.short	0x0101
        /*0762*/ 	.byte	0xff
	.zero		1


	//   ....[101]....
        /*0764*/ 	.word	0x00007f70
        /*0768*/ 	.word	0x00000000
        /*076c*/ 	.word	0x00000020
        /*0770*/ 	.short	0x010a
        /*0772*/ 	.byte	0xff
	.zero		1


	//   ....[102]....
        /*0774*/ 	.word	0x00008040
        /*0778*/ 	.word	0x00000000
        /*077c*/ 	.word	0x00000020
        /*0780*/ 	.short	0x010a
        /*0782*/ 	.byte	0xff
	.zero		1


	//   ....[103]....
        /*0784*/ 	.word	0x000086b0
        /*0788*/ 	.word	0x00000010
        /*078c*/ 	.word	0x00000000
        /*0790*/ 	.short	0x0101
        /*0792*/ 	.byte	0xff
	.zero		1


	//   ....[104]....
        /*0794*/ 	.word	0x000086d0
        /*0798*/ 	.word	0x00000000
        /*079c*/ 	.word	0x00000020
        /*07a0*/ 	.short	0x010a
        /*07a2*/ 	.byte	0xff
	.zero		1


	//   ....[105]....
        /*07a4*/ 	.word	0x000087a0
        /*07a8*/ 	.word	0x00000000
        /*07ac*/ 	.word	0x00000020
        /*07b0*/ 	.short	0x010a
        /*07b2*/ 	.byte	0xff
	.zero		1


	//   ....[106]....
        /*07b4*/ 	.word	0x00008a10
        /*07b8*/ 	.word	0x00000046
        /*07bc*/ 	.word	0x00000000
        /*07c0*/ 	.short	0x0101
        /*07c2*/ 	.byte	0xff
	.zero		1


	//   ....[107]....
        /*07c4*/ 	.word	0x00008e60
        /*07c8*/ 	.word	0x00000000
        /*07cc*/ 	.word	0x00000000
        /*07d0*/ 	.short	0x0101
        /*07d2*/ 	.byte	0xff
	.zero		1


	//   ....[108]....
        /*07d4*/ 	.word	0x000090f0
        /*07d8*/ 	.word	0x000000ff
        /*07dc*/ 	.word	0x00000000
        /*07e0*/ 	.short	0x0101
        /*07e2*/ 	.byte	0x04
	.zero		1


	//   ....[109]....
        /*07e4*/ 	.word	0x00009110
        /*07e8*/ 	.word	0x00000000
        /*07ec*/ 	.word	0x000000e0
        /*07f0*/ 	.short	0x010a
        /*07f2*/ 	.byte	0xff
	.zero		1


	//   ....[110]....
        /*07f4*/ 	.word	0x00009170
        /*07f8*/ 	.word	0x00000000
        /*07fc*/ 	.word	0x00000010
        /*0800*/ 	.short	0x010a
        /*0802*/ 	.byte	0xff
	.zero		1


	//   ....[111]....
        /*0804*/ 	.word	0x000091d0
        /*0808*/ 	.word	0x00000000
        /*080c*/ 	.word	0x00000010
        /*0810*/ 	.short	0x010a
        /*0812*/ 	.byte	0xff
	.zero		1


	//   ....[112]....
        /*0814*/ 	.word	0x00009220
        /*0818*/ 	.word	0x00000003
        /*081c*/ 	.word	0x00000070
        /*0820*/ 	.short	0x010a
        /*0822*/ 	.byte	0xff
	.zero		1


	//   ....[113]....
        /*0824*/ 	.word	0x00009280
        /*0828*/ 	.word	0x00000000
        /*082c*/ 	.word	0x00000000
        /*0830*/ 	.short	0x010a
        /*0832*/ 	.byte	0xff
	.zero		1


	//   ....[114]....
        /*0834*/ 	.word	0x000092d0
        /*0838*/ 	.word	0x00000000
        /*083c*/ 	.word	0x000000d0
        /*0840*/ 	.short	0x010a
        /*0842*/ 	.byte	0xff
	.zero		1


	//   ....[115]....
        /*0844*/ 	.word	0x00009330
        /*0848*/ 	.word	0x00000000
        /*084c*/ 	.word	0x00000080
        /*0850*/ 	.short	0x010a
        /*0852*/ 	.byte	0xff
	.zero		1


	//   ....[116]....
        /*0854*/ 	.word	0x00009380
        /*0858*/ 	.word	0x00000000
        /*085c*/ 	.word	0x00000070
        /*0860*/ 	.short	0x010a
        /*0862*/ 	.byte	0xff
	.zero		1


	//   ....[117]....
        /*0864*/ 	.word	0x000093e0
        /*0868*/ 	.word	0x00000000
        /*086c*/ 	.word	0x00000080
        /*0870*/ 	.short	0x010a
        /*0872*/ 	.byte	0xff
	.zero		1


	//   ....[118]....
        /*0874*/ 	.word	0x00009440
        /*0878*/ 	.word	0x00000007
        /*087c*/ 	.word	0x00000008
        /*0880*/ 	.short	0x010a
        /*0882*/ 	.byte	0xff
	.zero		1


	//   ....[119]....
        /*0884*/ 	.word	0x00009530
        /*0888*/ 	.word	0x00000005
        /*088c*/ 	.word	0x00000008
        /*0890*/ 	.short	0x010a
        /*0892*/ 	.byte	0xff
	.zero		1


	//   ....[120]....
        /*0894*/ 	.word	0x00009580
        /*0898*/ 	.word	0x00000003
        /*089c*/ 	.word	0x00000070
        /*08a0*/ 	.short	0x010a
        /*08a2*/ 	.byte	0xff
	.zero		1


	//   ....[121]....
        /*08a4*/ 	.word	0x000095f0
        /*08a8*/ 	.word	0x00000003
        /*08ac*/ 	.word	0x000000b0
        /*08b0*/ 	.short	0x010a
        /*08b2*/ 	.byte	0xff
	.zero		1


	//   ....[122]....
        /*08b4*/ 	.word	0x00009650
        /*08b8*/ 	.word	0x00000003
        /*08bc*/ 	.word	0x00000000
        /*08c0*/ 	.short	0x010a
        /*08c2*/ 	.byte	0xff
	.zero		1


	//   ....[123]....
        /*08c4*/ 	.word	0x000096b0
        /*08c8*/ 	.word	0x00000002
        /*08cc*/ 	.word	0x00000000
        /*08d0*/ 	.short	0x010a
        /*08d2*/ 	.byte	0xff
	.zero		1


	//   ....[124]....
        /*08d4*/ 	.word	0x00009710
        /*08d8*/ 	.word	0x00000002
        /*08dc*/ 	.word	0x00000000
        /*08e0*/ 	.short	0x010a
        /*08e2*/ 	.byte	0xff
	.zero		1


	//   ....[125]....
        /*08e4*/ 	.word	0x00009770
        /*08e8*/ 	.word	0x00000002
        /*08ec*/ 	.word	0x00000000
        /*08f0*/ 	.short	0x010a
        /*08f2*/ 	.byte	0xff
	.zero		1


	//   ....[126]....
        /*08f4*/ 	.word	0x000097d0
        /*08f8*/ 	.word	0x00000002
        /*08fc*/ 	.word	0x000000f0
        /*0900*/ 	.short	0x010a
        /*0902*/ 	.byte	0xff
	.zero		1


	//   ....[127]....
        /*0904*/ 	.word	0x00009820
        /*0908*/ 	.word	0x00000008
        /*090c*/ 	.word	0x00000070
        /*0910*/ 	.short	0x010a
        /*0912*/ 	.byte	0xff
	.zero		1


	//   ....[128]....
        /*0914*/ 	.word	0x00009880
        /*0918*/ 	.word	0x00000000
        /*091c*/ 	.word	0x00000068
        /*0920*/ 	.short	0x010a
        /*0922*/ 	.byte	0xff
	.zero		1


	//   ....[129]....
        /*0924*/ 	.word	0x000098e0
        /*0928*/ 	.word	0x00000000
        /*092c*/ 	.word	0x00000040
        /*0930*/ 	.short	0x010a
        /*0932*/ 	.byte	0xff
	.zero		1


	//   ....[130]....
        /*0934*/ 	.word	0x00009940
        /*0938*/ 	.word	0x00000000
        /*093c*/ 	.word	0x00000048
        /*0940*/ 	.short	0x010a
        /*0942*/ 	.byte	0xff
	.zero		1


	//   ....[131]....
        /*0944*/ 	.word	0x000099a0
        /*0948*/ 	.word	0x00000000
        /*094c*/ 	.word	0x00000050
        /*0950*/ 	.short	0x010a
        /*0952*/ 	.byte	0xff
	.zero		1


	//   ....[132]....
        /*0954*/ 	.word	0x00009a00
        /*0958*/ 	.word	0x00000000
        /*095c*/ 	.word	0x00000058
        /*0960*/ 	.short	0x010a
        /*0962*/ 	.byte	0xff
	.zero		1


	//   ....[133]....
        /*0964*/ 	.word	0x00009a60
        /*0968*/ 	.word	0x00000000
        /*096c*/ 	.word	0x00000040
        /*0970*/ 	.short	0x010a
        /*0972*/ 	.byte	0xff
	.zero		1


	//   ....[134]....
        /*0974*/ 	.word	0x00009ac0
        /*0978*/ 	.word	0x00000000
        /*097c*/ 	.word	0x00000048
        /*0980*/ 	.short	0x010a
        /*0982*/ 	.byte	0xff
	.zero		1


	//   ....[135]....
        /*0984*/ 	.word	0x00009b20
        /*0988*/ 	.word	0x00000000
        /*098c*/ 	.word	0x00000050
        /*0990*/ 	.short	0x010a
        /*0992*/ 	.byte	0xff
	.zero		1


	//   ....[136]....
        /*0994*/ 	.word	0x00009b70
        /*0998*/ 	.word	0x00000003
        /*099c*/ 	.word	0x00000070
        /*09a0*/ 	.short	0x010a
        /*09a2*/ 	.byte	0xff
	.zero		1


	//   ....[137]....
        /*09a4*/ 	.word	0x00009bd0
        /*09a8*/ 	.word	0x00000002
        /*09ac*/ 	.word	0x00000020
        /*09b0*/ 	.short	0x010a
        /*09b2*/ 	.byte	0xff
	.zero		1


	//   ....[138]....
        /*09b4*/ 	.word	0x00009c20
        /*09b8*/ 	.word	0x00000046
        /*09bc*/ 	.word	0x00000090
        /*09c0*/ 	.short	0x010a
        /*09c2*/ 	.byte	0xff
	.zero		1


	//   ....[139]....
        /*09c4*/ 	.word	0x00009c70
        /*09c8*/ 	.word	0x00000002
        /*09cc*/ 	.word	0x00000020
        /*09d0*/ 	.short	0x010a
        /*09d2*/ 	.byte	0xff
	.zero		1


	//   ....[140]....
        /*09d4*/ 	.word	0x00009cc0
        /*09d8*/ 	.word	0x00000000
        /*09dc*/ 	.word	0x00000020
        /*09e0*/ 	.short	0x010a
        /*09e2*/ 	.byte	0xff
	.zero		1


	//   ....[141]....
        /*09e4*/ 	.word	0x00009d10
        /*09e8*/ 	.word	0x00000000
        /*09ec*/ 	.word	0x00000020
        /*09f0*/ 	.short	0x010a
        /*09f2*/ 	.byte	0xff
	.zero		1


	//----- nvinfo : EIATTR_NUM_MBARRIERS
	.align		4
.L_47:
        /*09f4*/ 	.byte	0x03, 0x38
        /*09f6*/ 	.short	0x001f


	//----- nvinfo : EIATTR_EXIT_INSTR_OFFSETS
	.align		4
        /*09f8*/ 	.byte	0x04, 0x1c
        /*09fa*/ 	.short	(.L_49 - .L_48)


	//   ....[0]....
.L_48:
        /*09fc*/ 	.word	0x00002f60


	//   ....[1]....
        /*0a00*/ 	.word	0x00003460


	//   ....[2]....
        /*0a04*/ 	.word	0x000034c0


	//   ....[3]....
        /*0a08*/ 	.word	0x00004e10


	//   ....[4]....
        /*0a0c*/ 	.word	0x00006030


	//   ....[5]....
        /*0a10*/ 	.word	0x00006070


	//   ....[6]....
        /*0a14*/ 	.word	0x00008fe0


	//   ....[7]....
        /*0a18*/ 	.word	0x00009060


	//   ....[8]....
        /*0a1c*/ 	.word	0x00009090


	//   ....[9]....
        /*0a20*/ 	.word	0x00009100


	//----- nvinfo : EIATTR_MAX_THREADS
	.align		4
.L_49:
        /*0a24*/ 	.byte	0x04, 0x05
        /*0a26*/ 	.short	(.L_51 - .L_50)
.L_50:
        /*0a28*/ 	.word	0x00000100
        /*0a2c*/ 	.word	0x00000001
        /*0a30*/ 	.word	0x00000001


	//----- nvinfo : EIATTR_CRS_STACK_SIZE
	.align		4
.L_51:
        /*0a34*/ 	.byte	0x04, 0x1e
        /*0a36*/ 	.short	(.L_53 - .L_52)
.L_52:
        /*0a38*/ 	.word	0x00000000


	//----- nvinfo : EIATTR_CBANK_PARAM_SIZE
	.align		4
.L_53:
        /*0a3c*/ 	.byte	0x03, 0x19
        /*0a3e*/ 	.short	0x0800


	//----- nvinfo : EIATTR_PARAM_CBANK
	.align		4
        /*0a40*/ 	.byte	0x04, 0x0a
        /*0a42*/ 	.short	(.L_55 - .L_54)
	.align		4
.L_54:
        /*0a44*/ 	.word	index@(.nv.constant0._ZN7cutlass13device_kernelINS_4gemm6kernel13GemmUniversalIN4cute5tupleIJiiiiEEENS1_10collective13CollectiveMmaINS1_35MainloopSm100TmaUmmaWarpSpecializedILi2ELi2ELi4ENS5_IJNS4_1CILi8EEENSA_ILi1EEESC_EEEEENS5_IJNSA_ILi256EEENSA_ILi64EEENSA_ILi128EEEEEEfNS5_IJlSC_lEEEfSJ_NS4_8TiledMMAINS4_8MMA_AtomIJNS4_23SM100_MMA_TF32_2x1SM_SSINS_10tfloat32_tESN_fLi256ELi64ELNS4_4UMMA5MajorE0ELSP_0ELNSO_7ScaleInE0ELSQ_0EEEEEENS4_6LayoutINS5_IJSC_SC_SC_EEENS5_IJNSA_ILi0EEESV_SV_EEEEENS5_IJNS4_10UnderscoreESY_SY_EEEEENS4_18SM100_TMA_2SM_LOADENS4_14ComposedLayoutINS4_7SwizzleILi3ELi4ELi3EEENS4_18smem_ptr_flag_bitsILi32EEENST_INS5_IJSB_NSA_ILi32EEEEEENS5_IJS17_SC_EEEEEEEvNS4_8identityENS4_28SM100_TMA_2SM_LOAD_MULTICASTES1B_vS1C_EENS_8epilogue10collective18CollectiveEpilogueINS1F_23Sm100TmaWarpSpecializedILi4ELi2ELi16ELb1ELb0EEEJNS5_IJSH_SG_SH_EEENS5_IJNST_ISH_SC_EENST_INSA_ILi16EEESC_EEEEEfSJ_fSJ_NS1F_6fusion15FusionCallbacksIS1J_NS1P_17LinearCombinationIffffLNS_15FloatRoundStyleE2EEES1K_S1O_JEEENS4_5SM1004TMEM4LOAD26SM100_TMEM_LOAD_32dp32b16xENS4_13SM90_TMA_LOADENS12_INS13_ILi2ELi4ELi3EEES16_NST_INS5_IJSB_S1M_EEENS5_IJS1M_SC_EEEEEEENS4_39AutoVectorizingCopyWithAssumedAlignmentILi128EEENS4_14SM90_TMA_STOREES24_S26_S26_EEEvvEEEEvNT_6ParamsE)
        /*0a48*/ 	.short	0x0380
        /*0a4a*/ 	.short	0x0800


	//----- nvinfo : EIATTR_SW_WAR
	.align		4
.L_55:
        /*0a4c*/ 	.byte	0x04, 0x36
        /*0a4e*/ 	.short	(.L_57 - .L_56)
.L_56:
        /*0a50*/ 	.word	0x00000008
.L_57:


//--------------------- .nv.callgraph             --------------------------
	.section	.nv.callgraph,"",@"SHT_CUDA_CALLGRAPH"
	.align	4
	.sectionentsize	8
	.align		4
        /*0000*/ 	.word	0x00000000
	.align		4
        /*0004*/ 	.word	0xffffffff
	.align		4
        /*0008*/ 	.word	index@(_ZN7cutlass13device_kernelINS_4gemm6kernel13GemmUniversalIN4cute5tupleIJiiiiEEENS1_10collective13CollectiveMmaINS1_35MainloopSm100TmaUmmaWarpSpecializedILi2ELi2ELi4ENS5_IJNS4_1CILi8EEENSA_ILi1EEESC_EEEEENS5_IJNSA_ILi256EEENSA_ILi64EEENSA_ILi128EEEEEEfNS5_IJlSC_lEEEfSJ_NS4_8TiledMMAINS4_8MMA_AtomIJNS4_23SM100_MMA_TF32_2x1SM_SSINS_10tfloat32_tESN_fLi256ELi64ELNS4_4UMMA5MajorE0ELSP_0ELNSO_7ScaleInE0ELSQ_0EEEEEENS4_6LayoutINS5_IJSC_SC_SC_EEENS5_IJNSA_ILi0EEESV_SV_EEEEENS5_IJNS4_10UnderscoreESY_SY_EEEEENS4_18SM100_TMA_2SM_LOADENS4_14ComposedLayoutINS4_7SwizzleILi3ELi4ELi3EEENS4_18smem_ptr_flag_bitsILi32EEENST_INS5_IJSB_NSA_ILi32EEEEEENS5_IJS17_SC_EEEEEEEvNS4_8identityENS4_28SM100_TMA_2SM_LOAD_MULTICASTES1B_vS1C_EENS_8epilogue10collective18CollectiveEpilogueINS1F_23Sm100TmaWarpSpecializedILi4ELi2ELi16ELb1ELb0EEEJNS5_IJSH_SG_SH_EEENS5_IJNST_ISH_SC_EENST_INSA_ILi16EEESC_EEEEEfSJ_fSJ_NS1F_6fusion15FusionCallbacksIS1J_NS1P_17LinearCombinationIffffLNS_15FloatRoundStyleE2EEES1K_S1O_JEEENS4_5SM1004TMEM4LOAD26SM100_TMEM_LOAD_32dp32b16xENS4_13SM90_TMA_LOADENS12_INS13_ILi2ELi4ELi3EEES16_NST_INS5_IJSB_S1M_EEENS5_IJS1M_SC_EEEEEEENS4_39AutoVectorizingCopyWithAssumedAlignmentILi128EEENS4_14SM90_TMA_STOREES24_S26_S26_EEEvvEEEEvNT_6ParamsE)
	.align		4
        /*000c*/ 	.word	index@(__assertfail)
	.align		4
        /*0010*/ 	.word	0x00000000
	.align		4
        /*0014*/ 	.word	0xfffffffe
	.align		4
        /*0018*/ 	.word	0x00000000
	.align		4
        /*001c*/ 	.word	0xfffffffd
	.align		4
        /*0020*/ 	.word	0x00000000
	.align		4
        /*0024*/ 	.word	0xfffffffc


//--------------------- .nv.constant4             --------------------------
	.section	.nv.constant4,"a",@progbits
	.align	8
	.align		8
.nv.constant4:
        /*0000*/ 	.dword	__assertfail
	.align		8
        /*0008*/ 	.dword	__unnamed_1
	.align		8
        /*0010*/ 	.dword	__unnamed_2
	.align		8
        /*0018*/ 	.dword	_ZN40_INTERNAL_f448e0b6_4_k_cu_1a52090a_295134cuda3std3__45__cpo5beginE
	.align		8
        /*0020*/ 	.dword	_ZN40_INTERNAL_f448e0b6_4_k_cu_1a52090a_295134cuda3std3__45__cpo3endE
	.align		8
        /*0028*/ 	.dword	_ZN40_INTERNAL_f448e0b6_4_k_cu_1a52090a_295134cuda3std3__45__cpo6cbeginE
	.align		8
        /*0030*/ 	.dword	_ZN40_INTERNAL_f448e0b6_4_k_cu_1a52090a_295134cuda3std3__45__cpo4cendE
	.align		8
        /*0038*/ 	.dword	_ZN40_INTERNAL_f448e0b6_4_k_cu_1a52090a_295134cuda3std3__442_GLOBAL__N__f448e0b6_4_k_cu_1a52090a_295136ignoreE
	.align		8
        /*0040*/ 	.dword	_ZN40_INTERNAL_f448e0b6_4_k_cu_1a52090a_295134cuda3std3__419piecewise_constructE
	.align		8
        /*0048*/ 	.dword	_ZN40_INTERNAL_f448e0b6_4_k_cu_1a52090a_295134cuda3std3__48in_placeE
	.align		8
        /*0050*/ 	.dword	_ZN40_INTERNAL_f448e0b6_4_k_cu_1a52090a_295134cuda3std6ranges3__45__cpo4swapE
	.align		8
        /*0058*/ 	.dword	_ZN40_INTERNAL_f448e0b6_4_k_cu_1a52090a_295134cuda3std6ranges3__45__cpo9iter_moveE
	.align		8
        /*0060*/ 	.dword	_ZN40_INTERNAL_f448e0b6_4_k_cu_1a52090a_295134cute7productE
	.align		8
        /*0068*/ 	.dword	_ZN40_INTERNAL_f448e0b6_4_k_cu_1a52090a_295134cute1_E
	.align		8
        /*0070*/ 	.dword	$str$25
	.align		8
        /*0078*/ 	.dword	$str$26
	.align		8
        /*0080*/ 	.dword	$str$27
	.align		8
        /*0088*/ 	.dword	$str$28


//--------------------- .text._ZN7cutlass13device_kernelINS_4gemm6kernel13GemmUniversalIN4cute5tupleIJiiiiEEENS1_10collective13CollectiveMmaINS1_35MainloopSm100TmaUmmaWarpSpecializedILi2ELi2ELi4ENS5_IJNS4_1CILi8EEENSA_ILi1EEESC_EEEEENS5_IJNSA_ILi256EEENSA_ILi64EEENSA_ILi128EEEEEEfNS5_IJlSC_lEEEfSJ_NS4_8TiledMMAINS4_8MMA_AtomIJNS4_23SM100_MMA_TF32_2x1SM_SSINS_10tfloat32_tESN_fLi256ELi64ELNS4_4UMMA5MajorE0ELSP_0ELNSO_7ScaleInE0ELSQ_0EEEEEENS4_6LayoutINS5_IJSC_SC_SC_EEENS5_IJNSA_ILi0EEESV_SV_EEEEENS5_IJNS4_10UnderscoreESY_SY_EEEEENS4_18SM100_TMA_2SM_LOADENS4_14ComposedLayoutINS4_7SwizzleILi3ELi4ELi3EEENS4_18smem_ptr_flag_bitsILi32EEENST_INS5_IJSB_NSA_ILi32EEEEEENS5_IJS17_SC_EEEEEEEvNS4_8identityENS4_28SM100_TMA_2SM_LOAD_MULTICASTES1B_vS1C_EENS_8epilogue10collective18CollectiveEpilogueINS1F_23Sm100TmaWarpSpecializedILi4ELi2ELi16ELb1ELb0EEEJNS5_IJSH_SG_SH_EEENS5_IJNST_ISH_SC_EENST_INSA_ILi16EEESC_EEEEEfSJ_fSJ_NS1F_6fusion15FusionCallbacksIS1J_NS1P_17LinearCombinationIffffLNS_15FloatRoundStyleE2EEES1K_S1O_JEEENS4_5SM1004TMEM4LOAD26SM100_TMEM_LOAD_32dp32b16xENS4_13SM90_TMA_LOADENS12_INS13_ILi2ELi4ELi3EEES16_NST_INS5_IJSB_S1M_EEENS5_IJS1M_SC_EEEEEEENS4_39AutoVectorizingCopyWithAssumedAlignmentILi128EEENS4_14SM90_TMA_STOREES24_S26_S26_EEEvvEEEEvNT_6ParamsE --------------------------
	.section	.text._ZN7cutlass13device_kernelINS_4gemm6kernel13GemmUniversalIN4cute5tupleIJiiiiEEENS1_10collective13CollectiveMmaINS1_35MainloopSm100TmaUmmaWarpSpecializedILi2ELi2ELi4ENS5_IJNS4_1CILi8EEENSA_ILi1EEESC_EEEEENS5_IJNSA_ILi256EEENSA_ILi64EEENSA_ILi128EEEEEEfNS5_IJlSC_lEEEfSJ_NS4_8TiledMMAINS4_8MMA_AtomIJNS4_23SM100_MMA_TF32_2x1SM_SSINS_10tfloat32_tESN_fLi256ELi64ELNS4_4UMMA5MajorE0ELSP_0ELNSO_7ScaleInE0ELSQ_0EEEEEENS4_6LayoutINS5_IJSC_SC_SC_EEENS5_IJNSA_ILi0EEESV_SV_EEEEENS5_IJNS4_10UnderscoreESY_SY_EEEEENS4_18SM100_TMA_2SM_LOADENS4_14ComposedLayoutINS4_7SwizzleILi3ELi4ELi3EEENS4_18smem_ptr_flag_bitsILi32EEENST_INS5_IJSB_NSA_ILi32EEEEEENS5_IJS17_SC_EEEEEEEvNS4_8identityENS4_28SM100_TMA_2SM_LOAD_MULTICASTES1B_vS1C_EENS_8epilogue10collective18CollectiveEpilogueINS1F_23Sm100TmaWarpSpecializedILi4ELi2ELi16ELb1ELb0EEEJNS5_IJSH_SG_SH_EEENS5_IJNST_ISH_SC_EENST_INSA_ILi16EEESC_EEEEEfSJ_fSJ_NS1F_6fusion15FusionCallbacksIS1J_NS1P_17LinearCombinationIffffLNS_15FloatRoundStyleE2EEES1K_S1O_JEEENS4_5SM1004TMEM4LOAD26SM100_TMEM_LOAD_32dp32b16xENS4_13SM90_TMA_LOADENS12_INS13_ILi2ELi4ELi3EEES16_NST_INS5_IJSB_S1M_EEENS5_IJS1M_SC_EEEEEEENS4_39AutoVectorizingCopyWithAssumedAlignmentILi128EEENS4_14SM90_TMA_STOREES24_S26_S26_EEEvvEEEEvNT_6ParamsE,"ax",@progbits
	.align	128
.text._ZN7cutlass13device_kernelINS_4gemm6kernel13GemmUniversalIN4cute5tupleIJiiiiEEENS1_10collective13CollectiveMmaINS1_35MainloopSm100TmaUmmaWarpSpecializedILi2ELi2ELi4ENS5_IJNS4_1CILi8EEENSA_ILi1EEESC_EEEEENS5_IJNSA_ILi256EEENSA_ILi64EEENSA_ILi128EEEEEEfNS5_IJlSC_lEEEfSJ_NS4_8TiledMMAINS4_8MMA_AtomIJNS4_23SM100_MMA_TF32_2x1SM_SSINS_10tfloat32_tESN_fLi256ELi64ELNS4_4UMMA5MajorE0ELSP_0ELNSO_7ScaleInE0ELSQ_0EEEEEENS4_6LayoutINS5_IJSC_SC_SC_EEENS5_IJNSA_ILi0EEESV_SV_EEEEENS5_IJNS4_10UnderscoreESY_SY_EEEEENS4_18SM100_TMA_2SM_LOADENS4_14ComposedLayoutINS4_7SwizzleILi3ELi4ELi3EEENS4_18smem_ptr_flag_bitsILi32EEENST_INS5_IJSB_NSA_ILi32EEEEEENS5_IJS17_SC_EEEEEEEvNS4_8identityENS4_28SM100_TMA_2SM_LOAD_MULTICASTES1B_vS1C_EENS_8epilogue10collective18CollectiveEpilogueINS1F_23Sm100TmaWarpSpecializedILi4ELi2ELi16ELb1ELb0EEEJNS5_IJSH_SG_SH_EEENS5_IJNST_ISH_SC_EENST_INSA_ILi16EEESC_EEEEEfSJ_fSJ_NS1F_6fusion15FusionCallbacksIS1J_NS1P_17LinearCombinationIffffLNS_15FloatRoundStyleE2EEES1K_S1O_JEEENS4_5SM1004TMEM4LOAD26SM100_TMEM_LOAD_32dp32b16xENS4_13SM90_TMA_LOADENS12_INS13_ILi2ELi4ELi3EEES16_NST_INS5_IJSB_S1M_EEENS5_IJS1M_SC_EEEEEEENS4_39AutoVectorizingCopyWithAssumedAlignmentILi128EEENS4_14SM90_TMA_STOREES24_S26_S26_EEEvvEEEEvNT_6ParamsE:
        .type           _ZN7cutlass13device_kernelINS_4gemm6kernel13GemmUniversalIN4cute5tupleIJiiiiEEENS1_10collective13CollectiveMmaINS1_35MainloopSm100TmaUmmaWarpSpecializedILi2ELi2ELi4ENS5_IJNS4_1CILi8EEENSA_ILi1EEESC_EEEEENS5_IJNSA_ILi256EEENSA_ILi64EEENSA_ILi128EEEEEEfNS5_IJlSC_lEEEfSJ_NS4_8TiledMMAINS4_8MMA_AtomIJNS4_23SM100_MMA_TF32_2x1SM_SSINS_10tfloat32_tESN_fLi256ELi64ELNS4_4UMMA5MajorE0ELSP_0ELNSO_7ScaleInE0ELSQ_0EEEEEENS4_6LayoutINS5_IJSC_SC_SC_EEENS5_IJNSA_ILi0EEESV_SV_EEEEENS5_IJNS4_10UnderscoreESY_SY_EEEEENS4_18SM100_TMA_2SM_LOADENS4_14ComposedLayoutINS4_7SwizzleILi3ELi4ELi3EEENS4_18smem_ptr_flag_bitsILi32EEENST_INS5_IJSB_NSA_ILi32EEEEEENS5_IJS17_SC_EEEEEEEvNS4_8identityENS4_28SM100_TMA_2SM_LOAD_MULTICASTES1B_vS1C_EENS_8epilogue10collective18CollectiveEpilogueINS1F_23Sm100TmaWarpSpecializedILi4ELi2ELi16ELb1ELb0EEEJNS5_IJSH_SG_SH_EEENS5_IJNST_ISH_SC_EENST_INSA_ILi16EEESC_EEEEEfSJ_fSJ_NS1F_6fusion15FusionCallbacksIS1J_NS1P_17LinearCombinationIffffLNS_15FloatRoundStyleE2EEES1K_S1O_JEEENS4_5SM1004TMEM4LOAD26SM100_TMEM_LOAD_32dp32b16xENS4_13SM90_TMA_LOADENS12_INS13_ILi2ELi4ELi3EEES16_NST_INS5_IJSB_S1M_EEENS5_IJS1M_SC_EEEEEEENS4_39AutoVectorizingCopyWithAssumedAlignmentILi128EEENS4_14SM90_TMA_STOREES24_S26_S26_EEEvvEEEEvNT_6ParamsE,@function
        .size           _ZN7cutlass13device_kernelINS_4gemm6kernel13GemmUniversalIN4cute5tupleIJiiiiEEENS1_10collective13CollectiveMmaINS1_35MainloopSm100TmaUmmaWarpSpecializedILi2ELi2ELi4ENS5_IJNS4_1CILi8EEENSA_ILi1EEESC_EEEEENS5_IJNSA_ILi256EEENSA_ILi64EEENSA_ILi128EEEEEEfNS5_IJlSC_lEEEfSJ_NS4_8TiledMMAINS4_8MMA_AtomIJNS4_23SM100_MMA_TF32_2x1SM_SSINS_10tfloat32_tESN_fLi256ELi64ELNS4_4UMMA5MajorE0ELSP_0ELNSO_7ScaleInE0ELSQ_0EEEEEENS4_6LayoutINS5_IJSC_SC_SC_EEENS5_IJNSA_ILi0EEESV_SV_EEEEENS5_IJNS4_10UnderscoreESY_SY_EEEEENS4_18SM100_TMA_2SM_LOADENS4_14ComposedLayoutINS4_7SwizzleILi3ELi4ELi3EEENS4_18smem_ptr_flag_bitsILi32EEENST_INS5_IJSB_NSA_ILi32EEEEEENS5_IJS17_SC_EEEEEEEvNS4_8identityENS4_28SM100_TMA_2SM_LOAD_MULTICASTES1B_vS1C_EENS_8epilogue10collective18CollectiveEpilogueINS1F_23Sm100TmaWarpSpecializedILi4ELi2ELi16ELb1ELb0EEEJNS5_IJSH_SG_SH_EEENS5_IJNST_ISH_SC_EENST_INSA_ILi16EEESC_EEEEEfSJ_fSJ_NS1F_6fusion15FusionCallbacksIS1J_NS1P_17LinearCombinationIffffLNS_15FloatRoundStyleE2EEES1K_S1O_JEEENS4_5SM1004TMEM4LOAD26SM100_TMEM_LOAD_32dp32b16xENS4_13SM90_TMA_LOADENS12_INS13_ILi2ELi4ELi3EEES16_NST_INS5_IJSB_S1M_EEENS5_IJS1M_SC_EEEEEEENS4_39AutoVectorizingCopyWithAssumedAlignmentILi128EEENS4_14SM90_TMA_STOREES24_S26_S26_EEEvvEEEEvNT_6ParamsE,(.L_x_195 - _ZN7cutlass13device_kernelINS_4gemm6kernel13GemmUniversalIN4cute5tupleIJiiiiEEENS1_10collective13CollectiveMmaINS1_35MainloopSm100TmaUmmaWarpSpecializedILi2ELi2ELi4ENS5_IJNS4_1CILi8EEENSA_ILi1EEESC_EEEEENS5_IJNSA_ILi256EEENSA_ILi64EEENSA_ILi128EEEEEEfNS5_IJlSC_lEEEfSJ_NS4_8TiledMMAINS4_8MMA_AtomIJNS4_23SM100_MMA_TF32_2x1SM_SSINS_10tfloat32_tESN_fLi256ELi64ELNS4_4UMMA5MajorE0ELSP_0ELNSO_7ScaleInE0ELSQ_0EEEEEENS4_6LayoutINS5_IJSC_SC_SC_EEENS5_IJNSA_ILi0EEESV_SV_EEEEENS5_IJNS4_10UnderscoreESY_SY_EEEEENS4_18SM100_TMA_2SM_LOADENS4_14ComposedLayoutINS4_7SwizzleILi3ELi4ELi3EEENS4_18smem_ptr_flag_bitsILi32EEENST_INS5_IJSB_NSA_ILi32EEEEEENS5_IJS17_SC_EEEEEEEvNS4_8identityENS4_28SM100_TMA_2SM_LOAD_MULTICASTES1B_vS1C_EENS_8epilogue10collective18CollectiveEpilogueINS1F_23Sm100TmaWarpSpecializedILi4ELi2ELi16ELb1ELb0EEEJNS5_IJSH_SG_SH_EEENS5_IJNST_ISH_SC_EENST_INSA_ILi16EEESC_EEEEEfSJ_fSJ_NS1F_6fusion15FusionCallbacksIS1J_NS1P_17LinearCombinationIffffLNS_15FloatRoundStyleE2EEES1K_S1O_JEEENS4_5SM1004TMEM4LOAD26SM100_TMEM_LOAD_32dp32b16xENS4_13SM90_TMA_LOADENS12_INS13_ILi2ELi4ELi3EEES16_NST_INS5_IJSB_S1M_EEENS5_IJS1M_SC_EEEEEEENS4_39AutoVectorizingCopyWithAssumedAlignmentILi128EEENS4_14SM90_TMA_STOREES24_S26_S26_EEEvvEEEEvNT_6ParamsE)
        .other          _ZN7cutlass13device_kernelINS_4gemm6kernel13GemmUniversalIN4cute5tupleIJiiiiEEENS1_10collective13CollectiveMmaINS1_35MainloopSm100TmaUmmaWarpSpecializedILi2ELi2ELi4ENS5_IJNS4_1CILi8EEENSA_ILi1EEESC_EEEEENS5_IJNSA_ILi256EEENSA_ILi64EEENSA_ILi128EEEEEEfNS5_IJlSC_lEEEfSJ_NS4_8TiledMMAINS4_8MMA_AtomIJNS4_23SM100_MMA_TF32_2x1SM_SSINS_10tfloat32_tESN_fLi256ELi64ELNS4_4UMMA5MajorE0ELSP_0ELNSO_7ScaleInE0ELSQ_0EEEEEENS4_6LayoutINS5_IJSC_SC_SC_EEENS5_IJNSA_ILi0EEESV_SV_EEEEENS5_IJNS4_10UnderscoreESY_SY_EEEEENS4_18SM100_TMA_2SM_LOADENS4_14ComposedLayoutINS4_7SwizzleILi3ELi4ELi3EEENS4_18smem_ptr_flag_bitsILi32EEENST_INS5_IJSB_NSA_ILi32EEEEEENS5_IJS17_SC_EEEEEEEvNS4_8identityENS4_28SM100_TMA_2SM_LOAD_MULTICASTES1B_vS1C_EENS_8epilogue10collective18CollectiveEpilogueINS1F_23Sm100TmaWarpSpecializedILi4ELi2ELi16ELb1ELb0EEEJNS5_IJSH_SG_SH_EEENS5_IJNST_ISH_SC_EENST_INSA_ILi16EEESC_EEEEEfSJ_fSJ_NS1F_6fusion15FusionCallbacksIS1J_NS1P_17LinearCombinationIffffLNS_15FloatRoundStyleE2EEES1K_S1O_JEEENS4_5SM1004TMEM4LOAD26SM100_TMEM_LOAD_32dp32b16xENS4_13SM90_TMA_LOADENS12_INS13_ILi2ELi4ELi3EEES16_NST_INS5_IJSB_S1M_EEENS5_IJS1M_SC_EEEEEEENS4_39AutoVectorizingCopyWithAssumedAlignmentILi128EEENS4_14SM90_TMA_STOREES24_S26_S26_EEEvvEEEEvNT_6ParamsE,@"STO_CUDA_ENTRY STV_DEFAULT"
_ZN7cutlass13device_kernelINS_4gemm6kernel13GemmUniversalIN4cute5tupleIJiiiiEEENS1_10collective13CollectiveMmaINS1_35MainloopSm100TmaUmmaWarpSpecializedILi2ELi2ELi4ENS5_IJNS4_1CILi8EEENSA_ILi1EEESC_EEEEENS5_IJNSA_ILi256EEENSA_ILi64EEENSA_ILi128EEEEEEfNS5_IJlSC_lEEEfSJ_NS4_8TiledMMAINS4_8MMA_AtomIJNS4_23SM100_MMA_TF32_2x1SM_SSINS_10tfloat32_tESN_fLi256ELi64ELNS4_4UMMA5MajorE0ELSP_0ELNSO_7ScaleInE0ELSQ_0EEEEEENS4_6LayoutINS5_IJSC_SC_SC_EEENS5_IJNSA_ILi0EEESV_SV_EEEEENS5_IJNS4_10UnderscoreESY_SY_EEEEENS4_18SM100_TMA_2SM_LOADENS4_14ComposedLayoutINS4_7SwizzleILi3ELi4ELi3EEENS4_18smem_ptr_flag_bitsILi32EEENST_INS5_IJSB_NSA_ILi32EEEEEENS5_IJS17_SC_EEEEEEEvNS4_8identityENS4_28SM100_TMA_2SM_LOAD_MULTICASTES1B_vS1C_EENS_8epilogue10collective18CollectiveEpilogueINS1F_23Sm100TmaWarpSpecializedILi4ELi2ELi16ELb1ELb0EEEJNS5_IJSH_SG_SH_EEENS5_IJNST_ISH_SC_EENST_INSA_ILi16EEESC_EEEEEfSJ_fSJ_NS1F_6fusion15FusionCallbacksIS1J_NS1P_17LinearCombinationIffffLNS_15FloatRoundStyleE2EEES1K_S1O_JEEENS4_5SM1004TMEM4LOAD26SM100_TMEM_LOAD_32dp32b16xENS4_13SM90_TMA_LOADENS12_INS13_ILi2ELi4ELi3EEES16_NST_INS5_IJSB_S1M_EEENS5_IJS1M_SC_EEEEEEENS4_39AutoVectorizingCopyWithAssumedAlignmentILi128EEENS4_14SM90_TMA_STOREES24_S26_S26_EEEvvEEEEvNT_6ParamsE:
[----:B------:R-:W1:Y:S01]  /*0000*/  LDC R1, c[0x0][0x37c] ;  /* 0x0000df00ff017b82 */ /* 0x000e620000000800 */
[----:B------:R-:W2:Y:S01]  /*0010*/  S2R R65, SR_TID.X ;  /* 0x0000000000417919 */ /* 0x000ea20000002100 */
[----:B------:R-:W3:Y:S06]  /*0020*/  LDCU.64 UR8, c[0x0][0x890] ;  /* 0x00011200ff0877ac */ /* 0x000eec0008000a00 */
[----:B------:R-:W4:Y:S01]  /*0030*/  S2UR UR62, SR_CgaCtaId ;  /* 0x00000000003e79c3 */ /* 0x000f220000008800 */
[----:B------:R-:W-:Y:S02]  /*0040*/  PRMT R26, RZ, 0x7610, R26 ;  /* 0x00007610ff1a7816 */ /* 0x000fe4000000001a */
[----:B------:R-:W-:Y:S01]  /*0050*/  ELECT P1, URZ, PT ;  /* 0x0000000000ff782f */ /* 0x000fe20003820000 */
[----:B---3--:R-:W-:-:S04]  /*0060*/  UISETP.NE.U32.AND UP0, UPT, UR8, URZ, UPT ;  /* 0x000000ff0800728c */ /* 0x008fc8000bf05070 */
[----:B------:R-:W-:Y:S02]  /*0070*/  UISETP.NE.AND.EX UP0, UPT, UR9, URZ, UPT, UP0 ;  /* 0x000000ff0900728c */ /* 0x000fe4000bf05300 */
[----:B----4-:R-:W-:Y:S02]  /*0080*/  ULOP3.LUT UR5, UR62, 0x1, URZ, 0xc0, !UPT ;  /* 0x000000013e057892 */ /* 0x010fe4000f8ec0ff */
[----:B------:R-:W-:Y:S01]  /*0090*/  ULOP3.LUT UR4, UR62, 0x1, URZ, 0x3c, !UPT ;  /* 0x000000013e047892 */ /* 0x000fe2000f8e3cff */
[----:B--2---:R-:W-:-:S03]  /*00a0*/  SHF.R.U32.HI R52, RZ, 0x5, R65 ;  /* 0x00000005ff347819 */ /* 0x004fc60000011641 */
[----:B------:R-:W-:Y:S02]  /*00b0*/  IMAD.U32 R2, RZ, RZ, UR5 ;  /* 0x00000005ff027e24 */ /* 0x000fe4000f8e00ff */
[----:B------:R-:W2:Y:S02]  /*00c0*/  SHFL.IDX PT, R0, R52, RZ, 0x1f ;  /* 0x00001fff34007589 */ /* 0x000ea400000e0000 */
[----:B--2---:R-:W-:Y:S01]  /*00d0*/  R2UR UR20, R0 ;  /* 0x00000000001472ca */ /* 0x004fe200000e0000 */
[----:B------:R-:W-:Y:S01]  /*00e0*/  IMAD.U32 R0, RZ, RZ, UR4 ;  /* 0x00000004ff007e24 */ /* 0x000fe2000f8e00ff */
[----:B-1----:R-:W-:-:S13]  /*00f0*/  BRA.U UP0, `(.L_x_0) ;  /* 0x0000000100307547 */ /* 0x002fda000b800000 */
[----:B------:R-:W1:Y:S02]  /*0100*/  LDCU.64 UR4, c[0x0][0x888] ;  /* 0x00011100ff0477ac */ /* 0x000e640008000a00 */
[----:B-1----:R-:W-:-:S04]  /*0110*/  UISETP.NE.U32.AND UP0, UPT, UR4, URZ, UPT ;  /* 0x000000ff0400728c */ /* 0x002fc8000bf05070 */
[----:B------:R-:W-:-:S09]  /*0120*/  UISETP.NE.AND.EX UP0, UPT, UR5, URZ, UPT, UP0 ;  /* 0x000000ff0500728c */ /* 0x000fd2000bf05300 */
[----:B------:R-:W-:Y:S05]  /*0130*/  BRA.U !UP0, `(.L_x_1) ;  /* 0x0000000108147547 */ /* 0x000fea000b800000 */
[----:B------:R-:W1:Y:S01]  /*0140*/  LDC.64 R4, c[0x0][0x888] ;  /* 0x00022200ff047b82 */ /* 0x000e620000000a00 */
[----:B------:R-:W1:Y:S02]  /*0150*/  LDCU.64 UR4, c[0x0][0x358] ;  /* 0x00006b00ff0477ac */ /* 0x000e640008000a00 */
[----:B-1----:R1:W5:Y:S01]  /*0160*/  LDG.E R27, desc[UR4][R4.64] ;  /* 0x00000004041b7981 */ /* 0x002362000c1e1900 */
[----:B------:R-:W-:Y:S01]  /*0170*/  HFMA2 R26, -RZ, RZ, 0, 5.9604644775390625e-08 ;  /* 0x00000001ff1a7431 */ /* 0x000fe200000001ff */
[----:B------:R-:W-:Y:S05]  /*0180*/  BRA `(.L_x_0) ;  /* 0x00000000000c7947 */ /* 0x000fea0003800000 */
.L_x_1:
[----:B------:R-:W1:Y:S01]  /*0190*/  LDCU UR4, c[0x0][0x880] ;  /* 0x00011000ff0477ac */ /* 0x000e620008000800 */
[----:B------:R-:W-:Y:S01]  /*01a0*/  HFMA2 R26, -RZ, RZ, 0, 5.9604644775390625e-08 ;  /* 0x00000001ff1a7431 */ /* 0x000fe200000001ff */
[----:B-1----:R-:W-:-:S07]  /*01b0*/  MOV R27, UR4 ;  /* 0x00000004001b7c02 */ /* 0x002fce0008000f00 */
.L_x_0:
[----:B------:R-:W2:Y:S02]  /*01c0*/  LDCU.64 UR4, c[0x0][0x8b0] ;  /* 0x00011600ff0477ac */ /* 0x000ea40008000a00 */
[----:B--2---:R-:W-:-:S04]  /*01d0*/  UISETP.NE.U32.AND UP0, UPT, UR4, URZ, UPT ;  /* 0x000000ff0400728c */ /* 0x004fc8000bf05070 */
[----:B------:R-:W-:-:S09]  /*01e0*/  UISETP.NE.AND.EX UP0, UPT, UR5, URZ, UPT, UP0 ;  /* 0x000000ff0500728c */ /* 0x000fd2000bf05300 */
[----:B------:R-:W-:Y:S05]  /*01f0*/  BRA.U UP0, `(.L_x_2) ;  /* 0x0000000100287547 */ /* 0x000fea000b800000 */
[----:B------:R-:W2:Y:S02]  /*0200*/  LDCU.64 UR4, c[0x0][0x8a8] ;  /* 0x00011500ff0477ac */ /* 0x000ea40008000a00 */
[----:B--2---:R-:W-:-:S04]  /*0210*/  UISETP.NE.U32.AND UP0, UPT, UR4, URZ, UPT ;  /* 0x000000ff0400728c */ /* 0x004fc8000bf05070 */
[----:B------:R-:W-:-:S09]  /*0220*/  UISETP.NE.AND.EX UP0, UPT, UR5, URZ, UPT, UP0 ;  /* 0x000000ff0500728c */ /* 0x000fd2000bf05300 */
[----:B------:R-:W-:Y:S05]  /*0230*/  BRA.U !UP0, `(.L_x_3) ;  /* 0x0000000108107547 */ /* 0x000fea000b800000 */
[----:B------:R-:W2:Y:S01]  /*0240*/  LDC.64 R24, c[0x0][0x8a8] ;  /* 0x00022a00ff187b82 */ /* 0x000ea20000000a00 */
[----:B------:R-:W2:Y:S02]  /*0250*/  LDCU.64 UR4, c[0x0][0x358] ;  /* 0x00006b00ff0477ac */ /* 0x000ea40008000a00 */
[----:B--2---:R2:W5:Y:S01]  /*0260*/  LDG.E R24, desc[UR4][R24.64] ;  /* 0x0000000418187981 */ /* 0x004562000c1e1900 */
[----:B------:R-:W-:Y:S05]  /*0270*/  BRA `(.L_x_2) ;  /* 0x0000000000087947 */ /* 0x000fea0003800000 */
.L_x_3:
[----:B------:R-:W2:Y:S02]  /*0280*/  LDCU UR4, c[0x0][0x8a0] ;  /* 0x00011400ff0477ac */ /* 0x000ea40008000800 */
[----:B--2---:R-:W-:Y:S02]  /*0290*/  MOV R24, UR4 ;  /* 0x0000000400187c02 */ /* 0x004fe40008000f00 */
.L_x_2:
[----:B------:R-:W-:Y:S01]  /*02a0*/  IMAD.U32 R3, RZ, RZ, UR20 ;  /* 0x00000014ff037e24 */ /* 0x000fe2000f8e00ff */
[----:B------:R-:W-:Y:S04]  /*02b0*/  BSSY.RECONVERGENT B0, `(.L_x_4) ;  /* 0x000000c000007945 */ /* 0x000fe80003800200 */
[C---:B------:R-:W-:Y:S02]  /*02c0*/  ISETP.NE.OR P2, PT, R3.reuse, 0x1, !P1 ;  /* 0x000000010300780c */ /* 0x040fe40004f45670 */
[----:B------:R-:W-:-:S11]  /*02d0*/  ISETP.NE.OR P0, PT, R3, 0x3, !P1 ;  /* 0x000000030300780c */ /* 0x000fd60004f05670 */
[----:B------:R-:W-:Y:S05]  /*02e0*/  @P2 BRA `(.L_x_5) ;  /* 0x0000000000202947 */ /* 0x000fea0003800000 */
[----:B------:R-:W3:Y:S02]  /*02f0*/  LDCU.64 UR4, c[0x0][0x348] ;  /* 0x00006900ff0477ac */ /* 0x000ee40008000a00 */
[----:B---3--:R-:W-:Y:S02]  /*0300*/  UIADD3 UR6, UP1, UPT, UR4, 0x80, URZ ;  /* 0x0000008004067890 */ /* 0x008fe4000ff3e0ff */
[----:B------:R-:W-:Y:S02]  /*0310*/  UIADD3 UR4, UP0, UPT, UR4, 0x180, URZ ;  /* 0x0000018004047890 */ /* 0x000fe4000ff1e0ff */
[----:B------:R-:W-:Y:S02]  /*0320*/  UIADD3.X UR7, UPT, UPT, URZ, UR5, URZ, UP1, !UPT ;  /* 0x00000005ff077290 */ /* 0x000fe40008ffe4ff */
[----:B------:R-:W-:-:S07]  /*0330*/  UIADD3.X UR5, UPT, UPT, URZ, UR5, URZ, UP0, !UPT ;  /* 0x00000005ff057290 */ /* 0x000fce00087fe4ff */
[----:B------:R3:W-:Y:S02]  /*0340*/  UTMACCTL.PF [UR6] ;  /* 0x00000000060079b9 */ /* 0x0007e40008040000 */
[----:B------:R3:W-:Y:S02]  /*0350*/  UTMACCTL.PF [UR4] ;  /* 0x00000000040079b9 */ /* 0x0007e40008040000 */
[----:B---3--:R-:W-:Y:S01]  /*0360*/  NOP ;  /* 0x0000000000007918 */ /* 0x008fe20000000000 */
.L_x_5:
[----:B------:R-:W-:Y:S05]  /*0370*/  BSYNC.RECONVERGENT B0 ;  /* 0x0000000000007941 */ /* 0x000fea0003800200 */
.L_x_4:
[----:B------:R-:W-:Y:S04]  /*0380*/  BSSY.RECONVERGENT B0, `(.L_x_6) ;  /* 0x000000a000007945 */ /* 0x000fe80003800200 */
        /* <DEDUP_REMOVED lines=9> */
.L_x_7:
[----:B------:R-:W-:Y:S05]  /*0420*/  BSYNC.RECONVERGENT B0 ;  /* 0x0000000000007941 */ /* 0x000fea0003800200 */
.L_x_6:
[----:B------:R-:W3:Y:S01]  /*0430*/  LDCU.64 UR4, c[0x0][0x888] ;  /* 0x00011100ff0477ac */ /* 0x000ee20008000a00 */
[----:B------:R-:W-:Y:S02]  /*0440*/  UISETP.EQ.U32.AND UP2, UPT, UR8, URZ, UPT ;  /* 0x000000ff0800728c */ /* 0x000fe4000bf42070 */
[----:B------:R-:W-:Y:S02]  /*0450*/  UPLOP3.LUT UP4, UPT, UPT, UPT, UPT, 0x80, 0x8 ;  /* 0x000000000008789c */ /* 0x000fe40003f8f070 */
[----:B---3--:R-:W-:-:S04]  /*0460*/  UISETP.NE.U32.AND UP0, UPT, UR4, URZ, UPT ;  /* 0x000000ff0400728c */ /* 0x008fc8000bf05070 */
[----:B------:R-:W-:-:S04]  /*0470*/  UISETP.NE.AND.EX UP1, UPT, UR5, URZ, UPT, UP0 ;  /* 0x000000ff0500728c */ /* 0x000fc8000bf25300 */
[----:B------:R-:W-:-:S04]  /*0480*/  UISETP.EQ.OR.EX UP3, UPT, UR9, URZ, !UP1, UP2 ;  /* 0x000000ff0900728c */ /* 0x000fc8000cf62720 */
[----:B------:R-:W-:-:S05]  /*0490*/  UP2UR UR63, UPR, URZ, 0x8 ;  /* 0x00000008ff3f7883 */ /* 0x000fca0008000000 */
[----:B------:R-:W-:Y:S07]  /*04a0*/  BRA.U !UP3, `(.L_x_8) ;  /* 0x000000010b207547 */ /* 0x000fee000b800000 */
[----:B------:R-:W-:Y:S01]  /*04b0*/  UISETP.NE.U32.AND UP2, UPT, UR8, URZ, UPT ;  /* 0x000000ff0800728c */ /* 0x000fe2000bf45070 */
[----:B-----5:R-:W-:Y:S01]  /*04c0*/  FSETP.NEU.AND P0, PT, R27, RZ, PT ;  /* 0x000000ff1b00720b */ /* 0x020fe20003f0d000 */
[----:B------:R-:W-:Y:S02]  /*04d0*/  USEL UR4, URZ, 0xffffffff, UP1 ;  /* 0xffffffffff047887 */ /* 0x000fe40008800000 */
[----:B------:R-:W-:-:S10]  /*04e0*/  UISETP.NE.AND.EX UP2, UPT, UR9, URZ, UPT, UP2 ;  /* 0x000000ff0900728c */ /* 0x000fd4000bf45320 */
[----:B------:R-:W-:Y:S01]  /*04f0*/  VOTEU.ANY UP0, P0 ;  /* 0x0000000000ff7886 */ /* 0x000fe20000000100 */
[----:B------:R-:W-:-:S04]  /*0500*/  @!UP2 USEL UR4, URZ, 0xffffffff, UP0 ;  /* 0xffffffffff04a887 */ /* 0x000fc80008000000 */
[----:B------:R-:W-:-:S04]  /*0510*/  ULOP3.LUT UR4, UR4, 0x1, URZ, 0xc0, !UPT ;  /* 0x0000000104047892 */ /* 0x000fc8000f8ec0ff */
[----:B------:R-:W-:-:S11]  /*0520*/  UISETP.NE.U32.AND UP4, UPT, UR4, 0x1, UPT ;  /* 0x000000010400788c */ /* 0x000fd6000bf85070 */
.L_x_8:
[----:B------:R-:W3:Y:S01]  /*0530*/  SHFL.IDX PT, R3, R52, RZ, 0x1f ;  /* 0x00001fff34037589 */ /* 0x000ee200000e0000 */
[----:B------:R-:W-:Y:S01]  /*0540*/  R2UR UR4, R2 ;  /* 0x00000000020472ca */ /* 0x000fe200000e0000 */
[----:B------:R-:W-:-:S04]  /*0550*/  UISETP.NE.AND UP0, UPT, UR20, 0x2, UPT ;  /* 0x000000021400788c */ /* 0x000fc8000bf05270 */
[----:B------:R-:W-:-:S08]  /*0560*/  USEL UR47, URZ, 0x1, UP0 ;  /* 0x00000001ff2f7887 */ /* 0x000fd00008000000 */
[----:B------:R-:W-:-:S06]  /*0570*/  UISETP.EQ.AND UP2, UPT, UR4, URZ, !UP0 ;  /* 0x000000ff0400728c */ /* 0x000fcc000c742270 */
[----:B------:R-:W-:Y:S02]  /*0580*/  PLOP3.LUT P4, PT, P1, PT, UP2, 0x80, 0x8 ;  /* 0x000000000008781c */ /* 0x000fe40000f8f028 */
[----:B---3--:R-:W-:-:S13]  /*0590*/  ISETP.NE.AND P0, PT, R3, RZ, PT ;  /* 0x000000ff0300720c */ /* 0x008fda0003f05270 */
[----:B------:R-:W-:Y:S05]  /*05a0*/  @P0 BRA `(.L_x_9) ;  /* 0x0000000000440947 */ /* 0x000fea0003800000 */
[----:B------:R-:W-:Y:S01]  /*05b0*/  UMOV UR4, 0x400 ;  /* 0x0000040000047882 */ /* 0x000fe20000000000 */
[----:B------:R-:W-:Y:S01]  /*05c0*/  UMOV UR8, 0x1 ;  /* 0x0000000100087882 */ /* 0x000fe20000000000 */
[----:B------:R-:W-:Y:S01]  /*05d0*/  UMOV UR6, 0x4 ;  /* 0x0000000400067882 */ /* 0x000fe20000000000 */
[----:B------:R-:W-:Y:S02]  /*05e0*/  ULEA UR4, UR62, UR4, 0x18 ;  /* 0x000000043e047291 */ /* 0x000fe4000f8ec0ff */
[----:B------:R-:W-:-:S04]  /*05f0*/  UIADD3 UR8, UPT, UPT, -UR8, 0x100000, URZ ;  /* 0x0010000008087890 */ /* 0x000fc8000fffe1ff */
[----:B------:R-:W-:Y:S02]  /*0600*/  USHF.L.U32 UR9, UR8, 0xb, URZ ;  /* 0x0000000b08097899 */ /* 0x000fe400080006ff */
[----:B------:R-:W-:Y:S02]  /*0610*/  USHF.L.U32 UR8, UR8, 0x1, URZ ;  /* 0x0000000108087899 */ /* 0x000fe400080006ff */
[----:B------:R-:W-:-:S04]  /*0620*/  UIADD3 UR6, UPT, UPT, -UR6, 0x100000, URZ ;  /* 0x0010000006067890 */ /* 0x000fc8000fffe1ff */
[----:B------:R-:W-:Y:S02]  /*0630*/  USHF.L.U32 UR7, UR6, 0xb, URZ ;  /* 0x0000000b06077899 */ /* 0x000fe400080006ff */
[----:B------:R-:W-:Y:S01]  /*0640*/  USHF.L.U32 UR6, UR6, 0x1, URZ ;  /* 0x0000000106067899 */ /* 0x000fe200080006ff */
[----:B------:R-:W-:Y:S01]  /*0650*/  ELECT P0, URZ, PT ;  /* 0x0000000000ff782f */ /* 0x000fe20003800000 */
[----:B------:R-:W3:Y:S02]  /*0660*/  FENCE.VIEW.ASYNC.S ;  /* 0x00000000000073c6 */ /* 0x000ee40000000000 */
[----:B---3--:R3:W4:Y:S08]  /*0670*/  SYNCS.EXCH.64 URZ, [UR4], UR8 ;  /* 0x0000000804ff75b2 */ /* 0x0087300008000100 */
[----:B------:R3:W1:Y:S01]  /*0680*/  SYNCS.EXCH.64 URZ, [UR4+0x10], UR6 ;  /* 0x0000100604ff75b2 */ /* 0x0006620008000100 */
[----:B------:R3:W1:Y:S01]  /*0690*/  SYNCS.EXCH.64 URZ, [UR4+0x8], UR8 ;  /* 0x0000080804ff75b2 */ /* 0x0006620008000100 */
[----:B------:R3:W1:Y:S01]  /*06a0*/  SYNCS.EXCH.64 URZ, [UR4+0x18], UR6 ;  /* 0x0000180604ff75b2 */ /* 0x0006620008000100 */
[----:B------:R-:W-:Y:S01]  /*06b0*/  NOP ;  /* 0x0000000000007918 */ /* 0x000fe20000000000 */
.L_x_9:
[----:B------:R-:W2:Y:S01]  /*06c0*/  SHFL.IDX PT, R3, R52, RZ, 0x1f ;  /* 0x00001fff34037589 */ /* 0x000ea200000e0000 */
[----:B------:R-:W-:Y:S01]  /*06d0*/  NOP ;  /* 0x0000000000007918 */ /* 0x000fe20000000000 */
[----:B--2---:R-:W-:-:S13]  /*06e0*/  ISETP.NE.AND P0, PT, R3, 0x1, PT ;  /* 0x000000010300780c */ /* 0x004fda0003f05270 */
[----:B------:R-:W-:Y:S05]  /*06f0*/  @P0 BRA `(.L_x_10) ;  /* 0x0000000000540947 */ /* 0x000fea0003800000 */
[----:B---3--:R-:W-:Y:S01]  /*0700*/  UMOV UR4, 0x400 ;  /* 0x0000040000047882 */ /* 0x008fe20000000000 */
        /* <DEDUP_REMOVED lines=10> */
[----:B------:R-:W2:Y:S02]  /*07b0*/  FENCE.VIEW.ASYNC.S ;  /* 0x00000000000073c6 */ /* 0x000ea40000000000 */
[----:B--2---:R2:W3:Y:S08]  /*07c0*/  SYNCS.EXCH.64 URZ, [UR4+0x20], UR8 ;  /* 0x0000200804ff75b2 */ /* 0x0044f00008000100 */
[----:B------:R2:W1:Y:S01]  /*07d0*/  SYNCS.EXCH.64 URZ, [UR4+0x40], UR6 ;  /* 0x0000400604ff75b2 */ /* 0x0004620008000100 */
[----:B------:R2:W1:Y:S01]  /*07e0*/  SYNCS.EXCH.64 URZ, [UR4+0x28], UR8 ;  /* 0x0000280804ff75b2 */ /* 0x0004620008000100 */
[----:B------:R2:W1:Y:S01]  /*07f0*/  SYNCS.EXCH.64 URZ, [UR4+0x48], UR6 ;  /* 0x0000480604ff75b2 */ /* 0x0004620008000100 */
[----:B------:R2:W1:Y:S01]  /*0800*/  SYNCS.EXCH.64 URZ, [UR4+0x30], UR8 ;  /* 0x0000300804ff75b2 */ /* 0x0004620008000100 */
[----:B------:R2:W1:Y:S01]  /*0810*/  SYNCS.EXCH.64 URZ, [UR4+0x50], UR6 ;  /* 0x0000500604ff75b2 */ /* 0x0004620008000100 */
[----:B------:R2:W1:Y:S01]  /*0820*/  SYNCS.EXCH.64 URZ, [UR4+0x38], UR8 ;  /* 0x0000380804ff75b2 */ /* 0x0004620008000100 */
[----:B------:R2:W1:Y:S01]  /*0830*/  SYNCS.EXCH.64 URZ, [UR4+0x58], UR6 ;  /* 0x0000580604ff75b2 */ /* 0x0004620008000100 */
[----:B------:R-:W-:Y:S01]  /*0840*/  NOP ;  /* 0x0000000000007918 */ /* 0x000fe20000000000 */
.L_x_10:
[----:B------:R-:W4:Y:S01]  /*0850*/  SHFL.IDX PT, R3, R52, RZ, 0x1f ;  /* 0x00001fff34037589 */ /* 0x000f2200000e0000 */
[----:B------:R-:W-:Y:S01]  /*0860*/  NOP ;  /* 0x0000000000007918 */ /* 0x000fe20000000000 */
[----:B----4-:R-:W-:-:S13]  /*0870*/  ISETP.NE.AND P0, PT, R3, 0x3, PT ;  /* 0x000000030300780c */ /* 0x010fda0003f05270 */
[----:B------:R-:W-:Y:S05]  /*0880*/  @P0 BRA `(.L_x_11) ;  /* 0x00000000002c0947 */ /* 0x000fea0003800000 */
[----:B--23--:R-:W-:Y:S01]  /*0890*/  UMOV UR6, 0x400 ;  /* 0x0000040000067882 */ /* 0x00cfe20000000000 */
[----:B------:R-:W-:Y:S01]  /*08a0*/  UMOV UR4, 0x20 ;  /* 0x0000002000047882 */ /* 0x000fe20000000000 */
[----:B------:R-:W-:Y:S02]  /*08b0*/  ULEA UR6, UR62, UR6, 0x18 ;  /* 0x000000063e067291 */ /* 0x000fe4000f8ec0ff */
[----:B------:R-:W-:-:S04]  /*08c0*/  UIADD3 UR4, UPT, UPT, -UR4, 0x100000, URZ ;  /* 0x0010000004047890 */ /* 0x000fc8000fffe1ff */
[----:B------:R-:W-:Y:S02]  /*08d0*/  USHF.L.U32 UR5, UR4, 0xb, URZ ;  /* 0x0000000b04057899 */ /* 0x000fe400080006ff */
[----:B------:R-:W-:Y:S01]  /*08e0*/  USHF.L.U32 UR4, UR4, 0x1, URZ ;  /* 0x0000000104047899 */ /* 0x000fe200080006ff */
[----:B------:R-:W-:Y:S01]  /*08f0*/  ELECT P0, URZ, PT ;  /* 0x0000000000ff782f */ /* 0x000fe20003800000 */
[----:B------:R-:W2:Y:S10]  /*0900*/  FENCE.VIEW.ASYNC.S ;  /* 0x00000000000073c6 */ /* 0x000eb40000000000 */
[----:B--2---:R4:W2:Y:S01]  /*0910*/  SYNCS.EXCH.64 URZ, [UR6+0x60], UR4 ;  /* 0x0000600406ff75b2 */ /* 0x0048a20008000100 */
[----:B------:R4:W3:Y:S02]  /*0920*/  SYNCS.EXCH.64 URZ, [UR6+0x68], UR4 ;  /* 0x0000680406ff75b2 */ /* 0x0008e40008000100 */
[----:B----4-:R-:W-:Y:S01]  /*0930*/  NOP ;  /* 0x0000000000007918 */ /* 0x010fe20000000000 */
.L_x_11:
[----:B------:R-:W4:Y:S01]  /*0940*/  SHFL.IDX PT, R3, R52, RZ, 0x1f ;  /* 0x00001fff34037589 */ /* 0x000f2200000e0000 */
[----:B------:R-:W-:Y:S01]  /*0950*/  NOP ;  /* 0x0000000000007918 */ /* 0x000fe20000000000 */
[----:B----4-:R-:W-:-:S13]  /*0960*/  ISETP.NE.AND P0, PT, R3, 0x4, PT ;  /* 0x000000040300780c */ /* 0x010fda0003f05270 */
[----:B------:R-:W-:Y:S05]  /*0970*/  @P0 BRA `(.L_x_12) ;  /* 0x0000000000480947 */ /* 0x000fea0003800000 */
[----:B--23--:R-:W-:Y:S01]  /*0980*/  UMOV UR4, 0x720 ;  /* 0x0000072000047882 */ /* 0x00cfe20000000000 */
[----:B------:R-:W-:Y:S01]  /*0990*/  UMOV UR6, 0x400 ;  /* 0x0000040000067882 */ /* 0x000fe20000000000 */
[----:B------:R-:W-:Y:S01]  /*09a0*/  USEL UR4, UR4, 0x620, UP4 ;  /* 0x0000062004047887 */ /* 0x000fe2000a000000 */
        /* <DEDUP_REMOVED lines=10> */
[----:B--2---:R4:W2:Y:S08]  /*0a50*/  SYNCS.EXCH.64 URZ, [UR6+0x70], UR8 ;  /* 0x0000700806ff75b2 */ /* 0x0048b00008000100 */
[----:B------:R4:W3:Y:S01]  /*0a60*/  SYNCS.EXCH.64 URZ, [UR6+0x80], UR4 ;  /* 0x0000800406ff75b2 */ /* 0x0008e20008000100 */
[----:B------:R4:W1:Y:S01]  /*0a70*/  SYNCS.EXCH.64 URZ, [UR6+0x78], UR8 ;  /* 0x0000780806ff75b2 */ /* 0x0008620008000100 */
[----:B------:R4:W1:Y:S02]  /*0a80*/  SYNCS.EXCH.64 URZ, [UR6+0x88], UR4 ;  /* 0x0000880406ff75b2 */ /* 0x0008640008000100 */
[----:B----4-:R-:W-:Y:S01]  /*0a90*/  NOP ;  /* 0x0000000000007918 */ /* 0x010fe20000000000 */
.L_x_12:
[----:B------:R-:W4:Y:S01]  /*0aa0*/  SHFL.IDX PT, R3, R52, RZ, 0x1f ;  /* 0x00001fff34037589 */ /* 0x000f2200000e0000 */
[----:B------:R-:W-:Y:S01]  /*0ab0*/  NOP ;  /* 0x0000000000007918 */ /* 0x000fe20000000000 */
[----:B----4-:R-:W-:-:S13]  /*0ac0*/  ISETP.NE.AND P0, PT, R3, 0x5, PT ;  /* 0x000000050300780c */ /* 0x010fda0003f05270 */
[----:B------:R-:W-:Y:S05]  /*0ad0*/  @P0 BRA `(.L_x_13) ;  /* 0x0000000000540947 */ /* 0x000fea0003800000 */
[----:B--23--:R-:W-:Y:S01]  /*0ae0*/  UMOV UR4, 0x400 ;  /* 0x0000040000047882 */ /* 0x00cfe20000000000 */
        /* <DEDUP_REMOVED lines=14> */
[----:B------:R4:W1:Y:S01]  /*0bd0*/  SYNCS.EXCH.64 URZ, [UR4+0xb8], UR8 ;  /* 0x0000b80804ff75b2 */ /* 0x0008620008000100 */
[----:B------:R4:W1:Y:S01]  /*0be0*/  SYNCS.EXCH.64 URZ, [UR4+0xa0], UR6 ;  /* 0x0000a00604ff75b2 */ /* 0x0008620008000100 */
[----:B------:R4:W1:Y:S01]  /*0bf0*/  SYNCS.EXCH.64 URZ, [UR4+0xc0], UR8 ;  /* 0x0000c00804ff75b2 */ /* 0x0008620008000100 */
[----:B------:R4:W1:Y:S01]  /*0c00*/  SYNCS.EXCH.64 URZ, [UR4+0xa8], UR6 ;  /* 0x0000a80604ff75b2 */ /* 0x0008620008000100 */
[----:B------:R4:W1:Y:S02]  /*0c10*/  SYNCS.EXCH.64 URZ, [UR4+0xc8], UR8 ;  /* 0x0000c80804ff75b2 */ /* 0x0008640008000100 */
[----:B----4-:R-:W-:Y:S01]  /*0c20*/  NOP ;  /* 0x0000000000007918 */ /* 0x010fe20000000000 */
.L_x_13:
[----:B------:R-:W4:Y:S01]  /*0c30*/  SHFL.IDX PT, R3, R52, RZ, 0x1f ;  /* 0x00001fff34037589 */ /* 0x000f2200000e0000 */
[----:B------:R-:W-:Y:S01]  /*0c40*/  ISETP.NE.OR P1, PT, RZ, UR20, !P1 ;  /* 0x00000014ff007c0c */ /* 0x000fe2000cf25670 */
        /* <DEDUP_REMOVED lines=12> */
[----:B------:R4:W3:Y:S01]  /*0d10*/  SYNCS.EXCH.64 URZ, [UR4+0xe0], UR6 ;  /* 0x0000e00604ff75b2 */ /* 0x0008e20008000100 */
[----:B------:R4:W1:Y:S01]  /*0d20*/  SYNCS.EXCH.64 URZ, [UR4+0xd8], UR6 ;  /* 0x0000d80604ff75b2 */ /* 0x0008620008000100 */
[----:B------:R4:W1:Y:S02]  /*0d30*/  SYNCS.EXCH.64 URZ, [UR4+0xe8], UR6 ;  /* 0x0000e80604ff75b2 */ /* 0x0008640008000100 */
[----:B----4-:R-:W-:Y:S01]  /*0d40*/  NOP ;  /* 0x0000000000007918 */ /* 0x010fe20000000000 */
.L_x_14:
[----:B------:R-:W-:Y:S01]  /*0d50*/  VOTEU.ALL UP0, P1 ;  /* 0x0000000000ff7886 */ /* 0x000fe20000800000 */
[----:B--23--:R-:W-:Y:S01]  /*0d60*/  UMOV UR4, 0x20 ;  /* 0x0000002000047882 */ /* 0x00cfe20000000000 */
[----:B------:R-:W2:Y:S01]  /*0d70*/  LDCU UR7, c[0x0][0x36c] ;  /* 0x00006d80ff0777ac */ /* 0x000ea20008000800 */
[----:B------:R-:W-:Y:S01]  /*0d80*/  NOP ;  /* 0x0000000000007918 */ /* 0x000fe20000000000 */
[----:B-1----:R-:W-:Y:S01]  /*0d90*/  LOP3.LUT R5, R65, 0x1f, RZ, 0xc0, !PT ;  /* 0x0000001f41057812 */ /* 0x002fe200078ec0ff */
[----:B------:R-:W-:Y:S01]  /*0da0*/  @!UP0 UMOV UR6, 0x400 ;  /* 0x0000040000068882 */ /* 0x000fe20000000000 */
[----:B------:R-:W-:-:S04]  /*0db0*/  @!UP0 UIADD3 UR4, UPT, UPT, -UR4, 0x100000, URZ ;  /* 0x0010000004048890 */ /* 0x000fc8000fffe1ff */
[----:B------:R-:W-:Y:S02]  /*0dc0*/  @!UP0 USHF.L.U32 UR5, UR4, 0xb, URZ ;  /* 0x0000000b04058899 */ /* 0x000fe400080006ff */
[----:B------:R-:W-:Y:S02]  /*0dd0*/  @!UP0 USHF.L.U32 UR4, UR4, 0x1, URZ ;  /* 0x0000000104048899 */ /* 0x000fe400080006ff */
[----:B------:R-:W-:Y:S01]  /*0de0*/  @!UP0 ULEA UR6, UR62, UR6, 0x18 ;  /* 0x000000063e068291 */ /* 0x000fe2000f8ec0ff */
[----:B------:R-:W-:Y:S01]  /*0df0*/  VOTEU.ALL UP0, P1 ;  /* 0x0000000000ff7886 */ /* 0x000fe20000800000 */
[----:B------:R-:W-:Y:S02]  /*0e00*/  UISETP.NE.AND UP5, UPT, UR20, URZ, UPT ;  /* 0x000000ff1400728c */ /* 0x000fe4000bfa5270 */
[----:B--2---:R-:W-:Y:S01]  /*0e10*/  UISETP.EQ.U32.AND UP6, UPT, UR7, 0x1, UPT ;  /* 0x000000010700788c */ /* 0x004fe2000bfc2070 */
[----:B------:R-:W1:Y:S07]  /*0e20*/  FENCE.VIEW.ASYNC.S ;  /* 0x00000000000073c6 */ /* 0x000e6e0000000000 */
[----:B-1----:R1:W2:Y:S01]  /*0e30*/  @!UP0 SYNCS.EXCH.64 URZ, [UR6+0xf0], UR4 ;  /* 0x0000f00406ff85b2 */ /* 0x0022a20008000100 */
[----:B------:R-:W-:Y:S05]  /*0e40*/  BRA.U !UP6, `(.L_x_15) ;  /* 0x000000010e087547 */ /* 0x000fea000b800000 */
[----:B--2---:R-:W-:Y:S01]  /*0e50*/  UCGABAR_ARV ;  /* 0x00000000000079c7 */ /* 0x004fe20008000000 */
[----:B------:R-:W-:Y:S05]  /*0e60*/  BRA `(.L_x_16) ;  /* 0x0000000000047947 */ /* 0x000fea0003800000 */
.L_x_15:
[----:B--2---:R-:W-:Y:S01]  /*0e70*/  NOP ;  /* 0x0000000000007918 */ /* 0x004fe20000000000 */
.L_x_16:
[----:B------:R-:W2:Y:S01]  /*0e80*/  S2UR UR23, SR_CTAID.X ;  /* 0x00000000001779c3 */ /* 0x000ea20000002500 */
[----:B------:R-:W-:-:S05]  /*0e90*/  CS2R.32 R54, SR_CgaSize ;  /* 0x0000000000367805 */ /* 0x000fca0000008a00 */
[----:B------:R-:W-:-:S05]  /*0ea0*/  IMAD R54, R54, -0xa0, RZ ;  /* 0xffffff6036367824 */ /* 0x000fca00078e02ff */
[----:B-1----:R-:W-:-:S14]  /*0eb0*/  R2UR UR5, R54 ;  /* 0x00000000360572ca */ /* 0x002fdc00000e0000 */
[----:B------:R-:W1:Y:S01]  /*0ec0*/  LDCU UR5, c[0x0][UR5+0x2b0] ;  /* 0x00005600050577ac */ /* 0x000e620008000800 */
[----:B------:R-:W-:Y:S02]  /*0ed0*/  R2UR UR9, R2 ;  /* 0x00000000020972ca */ /* 0x000fe400000e0000 */
[----:B------:R-:W-:-:S05]  /*0ee0*/  CS2R.32 R54, SR_CgaSize ;  /* 0x0000000000367805 */ /* 0x000fca0000008a00 */
[----:B------:R-:W-:-:S05]  /*0ef0*/  IMAD R54, R54, -0xa0, RZ ;  /* 0xffffff6036367824 */ /* 0x000fca00078e02ff */
[----:B------:R-:W-:-:S14]  /*0f00*/  R2UR UR4, R54 ;  /* 0x00000000360472ca */ /* 0x000fdc00000e0000 */
[----:B------:R-:W3:Y:S01]  /*0f10*/  LDCU UR4, c[0x0][UR4+0x2b4] ;  /* 0x00005680040477ac */ /* 0x000ee20008000800 */
[----:B------:R-:W4:Y:S01]  /*0f20*/  S2UR UR28, SR_CTAID.Y ;  /* 0x00000000001c79c3 */ /* 0x000f220000002600 */
[----:B------:R-:W-:-:S05]  /*0f30*/  CS2R.32 R54, SR_CgaSize ;  /* 0x0000000000367805 */ /* 0x000fca0000008a00 */
[----:B------:R-:W-:-:S05]  /*0f40*/  IMAD R54, R54, -0xa0, RZ ;  /* 0xffffff6036367824 */ /* 0x000fca00078e02ff */
[----:B------:R-:W-:-:S14]  /*0f50*/  R2UR UR7, R54 ;  /* 0x00000000360772ca */ /* 0x000fdc00000e0000 */
[----:B------:R-:W3:Y:S01]  /*0f60*/  LDCU UR7, c[0x0][UR7+0x2a0] ;  /* 0x00005400070777ac */ /* 0x000ee20008000800 */
[----:B------:R-:W-:-:S05]  /*0f70*/  CS2R.32 R54, SR_CgaSize ;  /* 0x0000000000367805 */ /* 0x000fca0000008a00 */
[----:B------:R-:W-:-:S05]  /*0f80*/  IMAD R54, R54, -0xa0, RZ ;  /* 0xffffff6036367824 */ /* 0x000fca00078e02ff */
[----:B------:R-:W-:-:S14]  /*0f90*/  R2UR UR8, R54 ;  /* 0x00000000360872ca */ /* 0x000fdc00000e0000 */
[----:B------:R-:W3:Y:S01]  /*0fa0*/  LDCU UR8, c[0x0][UR8+0x2a4] ;  /* 0x00005480080877ac */ /* 0x000ee20008000800 */
[----:B------:R-:W-:Y:S01]  /*0fb0*/  UISETP.GT.U32.AND UP0, UPT, UR9, 0xffff, UPT ;  /* 0x0000ffff0900788c */ /* 0x000fe2000bf04070 */
[----:B------:R-:W3:Y:S01]  /*0fc0*/  LDCU UR21, c[0x0][0xb24] ;  /* 0x00016480ff1577ac */ /* 0x000ee20008000800 */
[----:B------:R-:W3:Y:S01]  /*0fd0*/  LDCU UR39, c[0x0][0xb24] ;  /* 0x00016480ff2777ac */ /* 0x000ee20008000800 */
[----:B--2---:R-:W-:Y:S01]  /*0fe0*/  I2FP.F32.U32 R4, UR23 ;  /* 0x0000001700047c45 */ /* 0x004fe20008201000 */
[----:B------:R-:W2:Y:S04]  /*0ff0*/  LDCU UR25, c[0x0][0xb30] ;  /* 0x00016600ff1977ac */ /* 0x000ea80008000800 */
[----:B-1----:R-:W-:Y:S01]  /*1000*/  FMUL R4, R4, UR5 ;  /* 0x0000000504047c20 */ /* 0x002fe20008400000 */
[----:B------:R-:W-:Y:S01]  /*1010*/  USEL UR5, UR9, 0xffff, !UP0 ;  /* 0x0000ffff09057887 */ /* 0x000fe2000c000000 */
[----:B----4-:R-:W-:Y:S01]  /*1020*/  I2FP.F32.U32 R3, UR28 ;  /* 0x0000001c00037c45 */ /* 0x010fe20008201000 */
[----:B------:R-:W-:-:S03]  /*1030*/  USHF.L.U32 UR31, UR62, 0x7, URZ ;  /* 0x000000073e1f7899 */ /* 0x000fc600080006ff */
[----:B------:R-:W1:Y:S01]  /*1040*/  F2I.U32.TRUNC.NTZ R4, R4 ;  /* 0x0000000400047305 */ /* 0x000e62000020f000 */
[----:B------:R-:W-:Y:S01]  /*1050*/  ULOP3.LUT UR30, UR5, 0xffff, URZ, 0xc0, !UPT ;  /* 0x0000ffff051e7892 */ /* 0x000fe2000f8ec0ff */
[----:B---3--:R-:W-:-:S06]  /*1060*/  FMUL R3, R3, UR4 ;  /* 0x0000000403037c20 */ /* 0x008fcc0008400000 */
[----:B------:R-:W3:Y:S01]  /*1070*/  F2I.U32.TRUNC.NTZ R3, R3 ;  /* 0x0000000300037305 */ /* 0x000ee2000020f000 */
[----:B-1----:R-:W-:Y:S02]  /*1080*/  R2UR UR4, R4 ;  /* 0x00000000040472ca */ /* 0x002fe400000e0000 */
[----:B------:R-:W-:Y:S02]  /*1090*/  PRMT R4, RZ, 0x7610, R4 ;  /* 0x00007610ff047816 */ /* 0x000fe40000000004 */
[----:B---3--:R-:W-:Y:S02]  /*10a0*/  R2UR UR6, R3 ;  /* 0x00000000030672ca */ /* 0x008fe400000e0000 */
[----:B------:R-:W-:-:S07]  /*10b0*/  PRMT R3, RZ, 0x7610, R3 ;  /* 0x00007610ff037816 */ /* 0x000fce0000000003 */
[----:B------:R-:W-:-:S04]  /*10c0*/  UIADD3 UR5, UPT, UPT, -UR4, URZ, URZ ;  /* 0x000000ff04057290 */ /* 0x000fc8000fffe1ff */
[----:B------:R-:W-:Y:S02]  /*10d0*/  UIMAD UR5, UR7, UR5, UR23 ;  /* 0x00000005070572a4 */ /* 0x000fe4000f8e0217 */
[----:B------:R-:W-:-:S04]  /*10e0*/  UIADD3 UR4, UPT, UPT, -UR6, URZ, URZ ;  /* 0x000000ff06047290 */ /* 0x000fc8000fffe1ff */
[----:B------:R-:W-:Y:S01]  /*10f0*/  IMAD.U32 R54, RZ, RZ, UR5 ;  /* 0x00000005ff367e24 */ /* 0x000fe2000f8e00ff */
[----:B------:R-:W-:-:S06]  /*1100*/  UIMAD UR4, UR8, UR4, UR28 ;  /* 0x00000004080472a4 */ /* 0x000fcc000f8e021c */
[----:B------:R-:W-:Y:S01]  /*1110*/  IMAD.U32 R53, RZ, RZ, UR4 ;  /* 0x00000004ff357e24 */ /* 0x000fe2000f8e00ff */
[----:B--2---:R-:W-:Y:S06]  /*1120*/  BRA.U UP5, `(.L_x_17) ;  /* 0x00000001056c7547 */ /* 0x004fec000b800000 */
[----:B------:R-:W-:Y:S02]  /*1130*/  R2UR UR4, R53 ;  /* 0x00000000350472ca */ /* 0x000fe400000e0000 */
[----:B------:R-:W-:-:S11]  /*1140*/  R2UR UR10, R54 ;  /* 0x00000000360a72ca */ /* 0x000fd600000e0000 */
[----:B------:R-:W-:Y:S02]  /*1150*/  UISETP.NE.AND UP0, UPT, UR4, URZ, UPT ;  /* 0x000000ff0400728c */ /* 0x000fe4000bf05270 */
[----:B------:R-:W-:Y:S02]  /*1160*/  ULOP3.LUT UR4, UR10, 0x2, URZ, 0x3c, !UPT ;  /* 0x000000020a047892 */ /* 0x000fe4000f8e3cff */
[----:B------:R-:W-:Y:S02]  /*1170*/  UISETP.GT.U32.AND UP2, UPT, UR10, 0x1, UP0 ;  /* 0x000000010a00788c */ /* 0x000fe40008744070 */
[----:B------:R-:W-:Y:S02]  /*1180*/  ULOP3.LUT UR5, UR10, 0x4, URZ, 0x3c, !UPT ;  /* 0x000000040a057892 */ /* 0x000fe4000f8e3cff */
[----:B------:R-:W-:Y:S02]  /*1190*/  USEL UR8, URZ, 0x1, UP2 ;  /* 0x00000001ff087887 */ /* 0x000fe40009000000 */
[----:B------:R-:W-:-:S02]  /*11a0*/  USEL UR7, URZ, 0x2, UP2 ;  /* 0x00000002ff077887 */ /* 0x000fc40009000000 */
[----:B------:R-:W-:Y:S02]  /*11b0*/  UISETP.GT.U32.AND UP2, UPT, UR4, 0x1, UP0 ;  /* 0x000000010400788c */ /* 0x000fe40008744070 */
[----:B------:R-:W-:Y:S02]  /*11c0*/  ULOP3.LUT UR4, UR10, 0x6, URZ, 0x3c, !UPT ;  /* 0x000000060a047892 */ /* 0x000fe4000f8e3cff */
[----:B------:R-:W-:Y:S02]  /*11d0*/  USEL UR6, URZ, 0x4, UP2 ;  /* 0x00000004ff067887 */ /* 0x000fe40009000000 */
[----:B------:R-:W-:Y:S02]  /*11e0*/  USEL UR9, URZ, 0x8, UP2 ;  /* 0x00000008ff097887 */ /* 0x000fe40009000000 */
[----:B------:R-:W-:Y:S02]  /*11f0*/  UISETP.GT.U32.AND UP2, UPT, UR5, 0x1, UP0 ;  /* 0x000000010500788c */ /* 0x000fe40008744070 */
[----:B------:R-:W-:-:S02]  /*1200*/  UISETP.GT.U32.AND UP0, UPT, UR4, 0x1, UP0 ;  /* 0x000000010400788c */ /* 0x000fc40008704070 */
[----:B------:R-:W-:Y:S02]  /*1210*/  USEL UR4, URZ, 0x10, UP2 ;  /* 0x00000010ff047887 */ /* 0x000fe40009000000 */
[----:B------:R-:W-:Y:S02]  /*1220*/  UIADD3 UR5, UPT, UPT, UR6, UR7, UR8 ;  /* 0x0000000706057290 */ /* 0x000fe4000fffe008 */
[----:B------:R-:W-:Y:S02]  /*1230*/  USEL UR7, URZ, 0x40, UP0 ;  /* 0x00000040ff077887 */ /* 0x000fe40008000000 */
[----:B------:R-:W-:Y:S02]  /*1240*/  USEL UR8, URZ, 0x20, UP2 ;  /* 0x00000020ff087887 */ /* 0x000fe40009000000 */
[----:B------:R-:W-:Y:S02]  /*1250*/  UIADD3 UR5, UPT, UPT, UR4, UR5, UR9 ;  /* 0x0000000504057290 */ /* 0x000fe4000fffe009 */
[----:B------:R-:W-:-:S02]  /*1260*/  ULOP3.LUT UR4, UR10, 0xfffffffe, URZ, 0xc0, !UPT ;  /* 0xfffffffe0a047892 */ /* 0x000fc4000f8ec0ff */
[----:B------:R-:W-:Y:S02]  /*1270*/  USEL UR6, URZ, 0x80, UP0 ;  /* 0x00000080ff067887 */ /* 0x000fe40008000000 */
[----:B------:R-:W-:-:S03]  /*1280*/  UIADD3 UR5, UPT, UPT, UR7, UR5, UR8 ;  /* 0x0000000507057290 */ /* 0x000fc6000fffe008 */
[----:B------:R-:W-:Y:S01]  /*1290*/  UMOV UR7, 0x3 ;  /* 0x0000000300077882 */ /* 0x000fe20000000000 */
[----:B------:R-:W-:Y:S02]  /*12a0*/  UIADD3 UR5, UPT, UPT, UR5, UR6, URZ ;  /* 0x0000000605057290 */ /* 0x000fe4000fffe0ff */
[----:B------:R-:W-:-:S04]  /*12b0*/  USHF.L.U32 UR4, UR7, UR4, URZ ;  /* 0x0000000407047299 */ /* 0x000fc800080006ff */
[----:B------:R-:W-:Y:S02]  /*12c0*/  IMAD.U32 R4, RZ, RZ, UR5 ;  /* 0x00000005ff047e24 */ /* 0x000fe4000f8e00ff */
[----:B------:R-:W-:-:S07]  /*12d0*/  IMAD.U32 R3, RZ, RZ, UR4 ;  /* 0x00000004ff037e24 */ /* 0x000fce000f8e00ff */
.L_x_17:
[----:B------:R-:W1:Y:S01]  /*12e0*/  S2UR UR60, SR_CTAID.Z ;  /* 0x00000000003c79c3 */ /* 0x000e620000002700 */
[----:B------:R-:W-:Y:S01]  /*12f0*/  UISETP.GE.AND UP0, UPT, UR21, 0x1, UPT ;  /* 0x000000011500788c */ /* 0x000fe2000bf06270 */
[----:B------:R-:W-:Y:S01]  /*1300*/  UMOV UR26, 0x55 ;  /* 0x00000055001a7882 */ /* 0x000fe20000000000 */
[----:B------:R-:W-:-:S07]  /*1310*/  UMOV UR24, UR23 ;  /* 0x0000001700187c82 */ /* 0x000fce0008000000 */
[----:B------:R-:W-:Y:S05]  /*1320*/  BRA.U !UP0, `(.L_x_18) ;  /* 0x0000000108d47547 */ /* 0x000fea000b800000 */
[----:B------:R-:W2:Y:S01]  /*1330*/  LDCU.128 UR16, c[0x0][0xb10] ;  /* 0x00016200ff1077ac */ /* 0x000ea20008000c00 */
[----:B------:R-:W3:Y:S01]  /*1340*/  LDCU UR6, c[0x0][0x370] ;  /* 0x00006e00ff0677ac */ /* 0x000ee20008000800 */
[----:B------:R-:W4:Y:S01]  /*1350*/  LDCU UR7, c[0x0][0x374] ;  /* 0x00006e80ff0777ac */ /* 0x000f220008000800 */
[----:B------:R-:W1:Y:S01]  /*1360*/  LDCU UR22, c[0x0][0xb0c] ;  /* 0x00016180ff1677ac */ /* 0x000e620008000800 */
[----:B------:R-:W1:Y:S01]  /*1370*/  LDCU UR24, c[0x0][0xb20] ;  /* 0x00016400ff1877ac */ /* 0x000e620008000800 */
[----:B------:R-:W1:Y:S01]  /*1380*/  LDCU.64 UR8, c[0x0][0xb28] ;  /* 0x00016500ff0877ac */ /* 0x000e620008000a00 */
[----:B--2---:R-:W-:Y:S02]  /*1390*/  UISETP.NE.AND UP3, UPT, UR18, 0x1, UPT ;  /* 0x000000011200788c */ /* 0x004fe4000bf65270 */
[----:B----4-:R-:W-:Y:S02]  /*13a0*/  UIMAD.WIDE.U32 UR10, UR7, UR19, URZ ;  /* 0x00000013070a72a5 */ /* 0x010fe4000f8e00ff */
[----:B---3--:R-:W-:-:S02]  /*13b0*/  UIMAD.WIDE.U32 UR12, UR6, UR16, URZ ;  /* 0x00000010060c72a5 */ /* 0x008fc4000f8e00ff */
[----:B-1----:R-:W-:Y:S02]  /*13c0*/  UISETP.NE.AND UP0, UPT, UR22, 0x1, UPT ;  /* 0x000000011600788c */ /* 0x002fe4000bf05270 */
[----:B------:R-:W-:Y:S01]  /*13d0*/  UIMAD.WIDE.U32 UR4, UR23, UR16, URZ ;  /* 0x00000010170472a5 */ /* 0x000fe2000f8e00ff */
[----:B------:R-:W-:Y:S02]  /*13e0*/  UMOV UR10, UR11 ;  /* 0x0000000b000a7c82 */ /* 0x000fe40008000000 */
[----:B------:R-:W-:Y:S01]  /*13f0*/  UMOV UR12, UR13 ;  /* 0x0000000d000c7c82 */ /* 0x000fe20008000000 */
[----:B------:R-:W-:Y:S02]  /*1400*/  @UP3 USHF.R.U32.HI UR7, URZ, UR24, UR10 ;  /* 0x00000018ff073299 */ /* 0x000fe4000801160a */
[----:B------:R-:W-:Y:S01]  /*1410*/  UISETP.NE.AND UP2, UPT, UR21, 0x1, UPT ;  /* 0x000000011500788c */ /* 0x000fe2000bf45270 */
[----:B------:R-:W-:Y:S02]  /*1420*/  UMOV UR4, UR5 ;  /* 0x0000000500047c82 */ /* 0x000fe40008000000 */
[----:B------:R-:W-:-:S02]  /*1430*/  @UP0 USHF.R.U32.HI UR6, URZ, UR17, UR12 ;  /* 0x00000011ff060299 */ /* 0x000fc4000801160c */
[----:B------:R-:W-:Y:S02]  /*1440*/  USHF.R.U32.HI UR4, URZ, UR17, UR4 ;  /* 0x00000011ff047299 */ /* 0x000fe40008011604 */
[----:B------:R-:W-:Y:S02]  /*1450*/  UIMAD.WIDE.U32 UR12, UR28, UR19, URZ ;  /* 0x000000131c0c72a5 */ /* 0x000fe4000f8e00ff */
[----:B------:R-:W-:Y:S02]  /*1460*/  UIMAD.WIDE.U32 UR10, UR7, UR8, URZ ;  /* 0x00000008070a72a5 */ /* 0x000fe4000f8e00ff */
[----:B------:R-:W-:Y:S02]  /*1470*/  UIMAD.WIDE.U32 UR14, UR6, UR8, URZ ;  /* 0x00000008060e72a5 */ /* 0x000fe4000f8e00ff */
[----:B------:R-:W-:-:S03]  /*1480*/  USEL UR5, UR23, UR4, !UP0 ;  /* 0x0000000417057287 */ /* 0x000fc6000c000000 */
[----:B------:R-:W-:Y:S01]  /*1490*/  UMOV UR4, UR13 ;  /* 0x0000000d00047c82 */ /* 0x000fe20008000000 */
[----:B------:R-:W-:Y:S01]  /*14a0*/  UMOV UR10, UR11 ;  /* 0x0000000b000a7c82 */ /* 0x000fe20008000000 */
[----:B------:R-:W-:Y:S02]  /*14b0*/  USHF.R.U32.HI UR4, URZ, UR24, UR4 ;  /* 0x00000018ff047299 */ /* 0x000fe40008011604 */
[----:B------:R-:W-:Y:S01]  /*14c0*/  @UP2 USHF.R.U32.HI UR7, URZ, UR9, UR10 ;  /* 0x00000009ff072299 */ /* 0x000fe2000801160a */
[----:B------:R-:W-:Y:S01]  /*14d0*/  UMOV UR14, UR15 ;  /* 0x0000000f000e7c82 */ /* 0x000fe20008000000 */
[----:B------:R-:W-:Y:S02]  /*14e0*/  USEL UR4, UR28, UR4, !UP3 ;  /* 0x000000041c047287 */ /* 0x000fe4000d800000 */
[----:B------:R-:W-:Y:S02]  /*14f0*/  @UP2 USHF.R.U32.HI UR6, URZ, UR9, UR14 ;  /* 0x00000009ff062299 */ /* 0x000fe4000801160e */
[----:B------:R-:W-:-:S02]  /*1500*/  UIMAD UR7, UR7, UR21, URZ ;  /* 0x00000015070772a4 */ /* 0x000fc4000f8e02ff */
[----:B------:R-:W-:Y:S02]  /*1510*/  UIMAD UR12, UR6, UR21, URZ ;  /* 0x00000015060c72a4 */ /* 0x000fe4000f8e02ff */
[----:B------:R-:W-:Y:S02]  /*1520*/  UISETP.GE.AND UP0, UPT, UR4, UR7, UPT ;  /* 0x000000070400728c */ /* 0x000fe4000bf06270 */
[----:B------:R-:W-:Y:S02]  /*1530*/  UIMAD.WIDE.U32 UR10, UR4, UR8, URZ ;  /* 0x00000008040a72a5 */ /* 0x000fe4000f8e00ff */
[----:B------:R-:W-:Y:S02]  /*1540*/  UISETP.GE.OR UP0, UPT, UR5, UR12, UP0 ;  /* 0x0000000c0500728c */ /* 0x000fe40008706670 */
[----:B------:R-:W-:Y:S02]  /*1550*/  UIMAD.WIDE.U32 UR12, UR5, UR8, URZ ;  /* 0x00000008050c72a5 */ /* 0x000fe4000f8e00ff */
[----:B------:R-:W-:Y:S01]  /*1560*/  UIADD3 UR10, UPT, UPT, -UR4, URZ, URZ ;  /* 0x000000ff040a7290 */ /* 0x000fe2000fffe1ff */
[----:B------:R-:W-:Y:S01]  /*1570*/  UMOV UR8, UR11 ;  /* 0x0000000b00087c82 */ /* 0x000fe20008000000 */
[----:B------:R-:W-:-:S02]  /*1580*/  UIADD3 UR24, UPT, UPT, -UR5, URZ, URZ ;  /* 0x000000ff05187290 */ /* 0x000fc4000fffe1ff */
[----:B------:R-:W-:-:S03]  /*1590*/  USHF.R.U32.HI UR8, URZ, UR9, UR8 ;  /* 0x00000009ff087299 */ /* 0x000fc60008011608 */
[----:B------:R-:W-:Y:S01]  /*15a0*/  @!UP0 UMOV UR7, UR13 ;  /* 0x0000000d00078c82 */ /* 0x000fe20008000000 */
[----:B------:R-:W-:Y:S02]  /*15b0*/  UIMAD UR28, UR18, UR10, UR28 ;  /* 0x0000000a121c72a4 */ /* 0x000fe4000f8e021c */
[----:B------:R-:W-:Y:S02]  /*15c0*/  USEL UR8, UR4, UR8, !UP2 ;  /* 0x0000000804087287 */ /* 0x000fe4000d000000 */
[----:B------:R-:W-:Y:S02]  /*15d0*/  @!UP0 USHF.R.U32.HI UR7, URZ, UR9, UR7 ;  /* 0x00000009ff078299 */ /* 0x000fe40008011607 */
[----:B------:R-:W-:Y:S02]  /*15e0*/  UIADD3 UR9, UPT, UPT, -UR8, URZ, URZ ;  /* 0x000000ff08097290 */ /* 0x000fe4000fffe1ff */
[----:B------:R-:W-:Y:S02]  /*15f0*/  @!UP0 USEL UR7, UR5, UR7, !UP2 ;  /* 0x0000000705078287 */ /* 0x000fe4000d000000 */
[----:B------:R-:W-:-:S02]  /*1600*/  UIMAD UR9, UR21, UR9, UR4 ;  /* 0x00000009150972a4 */ /* 0x000fc4000f8e0204 */
[----:B------:R-:W-:Y:S02]  /*1610*/  @!UP0 UIADD3 UR8, UPT, UPT, UR8, -UR7, URZ ;  /* 0x8000000708088290 */ /* 0x000fe4000fffe0ff */
[----:B------:R-:W-:Y:S02]  /*1620*/  @!UP0 UIMAD UR6, UR9, UR6, UR7 ;  /* 0x00000006090682a4 */ /* 0x000fe4000f8e0207 */
[----:B------:R-:W-:Y:S02]  /*1630*/  @!UP0 UIMAD UR4, UR8, UR21, UR5 ;  /* 0x00000015080482a4 */ /* 0x000fe4000f8e0205 */
[----:B------:R-:W-:Y:S02]  /*1640*/  UIMAD UR24, UR22, UR24, UR23 ;  /* 0x00000018161872a4 */ /* 0x000fe4000f8e0217 */
[----:B------:R-:W-:Y:S01]  /*1650*/  UIMAD UR28, UR4, UR18, UR28 ;  /* 0x00000012041c72a4 */ /* 0x000fe2000f8e021c */
[----:B------:R-:W-:Y:S02]  /*1660*/  @!UP0 UMOV UR5, UR6 ;  /* 0x0000000600058c82 */ /* 0x000fe40008000000 */
[----:B------:R-:W-:-:S12]  /*1670*/  UIMAD UR24, UR5, UR22, UR24 ;  /* 0x00000016051872a4 */ /* 0x000fd8000f8e0218 */
.L_x_18:
[----:B------:R-:W-:Y:S02]  /*1680*/  UISETP.NE.AND UP2, UPT, UR25, 0x1, UPT ;  /* 0x000000011900788c */ /* 0x000fe4000bf45270 */
[----:B------:R-:W-:Y:S02]  /*1690*/  UISETP.NE.AND UP0, UPT, UR20, 0x2, UPT ;  /* 0x000000021400788c */ /* 0x000fe4000bf05270 */
[----:B------:R-:W-:Y:S02]  /*16a0*/  ULOP3.LUT UR31, UR31, 0x300, URZ, 0xc0, !UPT ;  /* 0x000003001f1f7892 */ /* 0x000fe4000f8ec0ff */
[----:B------:R-:W-:-:S03]  /*16b0*/  USHF.L.U32 UR30, UR26, UR30, URZ ;  /* 0x0000001e1a1e7299 */ /* 0x000fc600080006ff */
[----:B------:R-:W-:Y:S09]  /*16c0*/  BRA.U UP2, `(.L_x_19) ;  /* 0x0000000102407547 */ /* 0x000ff2000b800000 */
[----:B------:R-:W2:Y:S01]  /*16d0*/  LDCU.128 UR8, c[0x0][0xb10] ;  /* 0x00016200ff0877ac */ /* 0x000ea20008000c00 */
[----:B------:R-:W3:Y:S01]  /*16e0*/  LDCU UR12, c[0x0][0xb0c] ;  /* 0x00016180ff0c77ac */ /* 0x000ee20008000800 */
[----:B------:R-:W4:Y:S01]  /*16f0*/  LDCU UR13, c[0x0][0xb20] ;  /* 0x00016400ff0d77ac */ /* 0x000f220008000800 */
[----:B--2---:R-:W-:Y:S02]  /*1700*/  UIMAD.WIDE.U32 UR4, UR24, UR8, URZ ;  /* 0x00000008180472a5 */ /* 0x004fe4000f8e00ff */
[----:B------:R-:W-:Y:S02]  /*1710*/  UIMAD.WIDE.U32 UR6, UR28, UR11, URZ ;  /* 0x0000000b1c0672a5 */ /* 0x000fe4000f8e00ff */
[----:B---3--:R-:W-:Y:S02]  /*1720*/  UISETP.NE.AND UP2, UPT, UR12, 0x1, UPT ;  /* 0x000000010c00788c */ /* 0x008fe4000bf45270 */
[----:B------:R-:W-:-:S03]  /*1730*/  USHF.R.U32.HI UR5, URZ, UR9, UR5 ;  /* 0x00000009ff057299 */ /* 0x000fc60008011605 */
[----:B------:R-:W-:Y:S01]  /*1740*/  UMOV UR4, UR7 ;  /* 0x0000000700047c82 */ /* 0x000fe20008000000 */
[----:B------:R-:W-:Y:S02]  /*1750*/  USEL UR5, UR24, UR5, !UP2 ;  /* 0x0000000518057287 */ /* 0x000fe4000d000000 */
[----:B------:R-:W-:Y:S02]  /*1760*/  UISETP.NE.AND UP2, UPT, UR10, 0x1, UPT ;  /* 0x000000010a00788c */ /* 0x000fe4000bf45270 */
[----:B----4-:R-:W-:-:S04]  /*1770*/  USHF.R.U32.HI UR4, URZ, UR13, UR4 ;  /* 0x0000000dff047299 */ /* 0x010fc80008011604 */
[----:B------:R-:W-:-:S04]  /*1780*/  USEL UR4, UR28, UR4, !UP2 ;  /* 0x000000041c047287 */ /* 0x000fc8000d000000 */
[----:B------:R-:W-:Y:S02]  /*1790*/  UIADD3 UR6, UPT, UPT, -UR4, UR5, URZ ;  /* 0x0000000504067290 */ /* 0x000fe4000fffe1ff */
[----:B------:R-:W-:Y:S02]  /*17a0*/  UIADD3 UR4, UPT, UPT, UR4, -UR5, URZ ;  /* 0x8000000504047290 */ /* 0x000fe4000fffe0ff */
[----:B------:R-:W-:Y:S02]  /*17b0*/  UIMAD UR28, UR6, UR10, UR28 ;  /* 0x0000000a061c72a4 */ /* 0x000fe4000f8e021c */
[----:B------:R-:W-:-:S12]  /*17c0*/  UIMAD UR24, UR4, UR12, UR24 ;  /* 0x0000000c041872a4 */ /* 0x000fd8000f8e0218 */
.L_x_19:
[----:B------:R-:W-:Y:S05]  /*17d0*/  BRA.U !UP6, `(.L_x_20) ;  /* 0x000000010e0c7547 */ /* 0x000fea000b800000 */
[----:B------:R-:W-:Y:S01]  /*17e0*/  UCGABAR_WAIT ;  /* 0x0000000000007dc7 */ /* 0x000fe20008000000 */
[----:B------:R-:W-:Y:S01]  /*17f0*/  CCTL.IVALL ;  /* 0x00000000ff00798f */ /* 0x000fe20002000000 */
[----:B------:R-:W-:Y:S05]  /*1800*/  BRA `(.L_x_21) ;  /* 0x0000000000047947 */ /* 0x000fea0003800000 */
.L_x_20:
[----:B------:R-:W-:Y:S06]  /*1810*/  BAR.SYNC.DEFER_BLOCKING 0x0 ;  /* 0x0000000000007b1d */ /* 0x000fec0000010000 */
.L_x_21:
[----:B------:R-:W-:Y:S05]  /*1820*/  BRA.U UP0, `(.L_x_22) ;  /* 0x0000001500d47547 */ /* 0x000fea000b800000 */
[----:B------:R-:W2:Y:S01]  /*1830*/  LDCU UR5, c[0x0][0x38c] ;  /* 0x00007180ff0577ac */ /* 0x000ea20008000800 */
[----:B------:R-:W-:Y:S01]  /*1840*/  PLOP3.LUT P2, PT, PT, PT, UP4, 0x80, 0x8 ;  /* 0x000000000008781c */ /* 0x000fe20003f4f048 */
[----:B------:R-:W-:Y:S01]  /*1850*/  IMAD.MOV.U32 R12, RZ, RZ, 0x1 ;  /* 0x00000001ff0c7424 */ /* 0x000fe200078e00ff */
[----:B------:R-:W-:Y:S01]  /*1860*/  ISETP.NE.AND P3, PT, R5, RZ, P4 ;  /* 0x000000ff0500720c */ /* 0x000fe20002765270 */
[----:B------:R-:W-:Y:S01]  /*1870*/  UISETP.NE.AND UP1, UPT, UR20, URZ, UPT ;  /* 0x000000ff1400728c */ /* 0x000fe2000bf25270 */
[----:B------:R-:W-:Y:S02]  /*1880*/  PLOP3.LUT P2, PT, P2, PT, PT, 0x8, 0x80 ;  /* 0x000000000080781c */ /* 0x000fe4000174e170 */
[----:B------:R-:W-:Y:S01]  /*1890*/  CS2R R10, SRZ ;  /* 0x00000000000a7805 */ /* 0x000fe2000001ff00 */
[----:B------:R-:W-:Y:S01]  /*18a0*/  IMAD.MOV.U32 R9, RZ, RZ, RZ ;  /* 0x000000ffff097224 */ /* 0x000fe200078e00ff */
[----:B------:R-:W3:Y:S01]  /*18b0*/  LDCU UR64, c[0x0][0x370] ;  /* 0x00006e00ff4077ac */ /* 0x000ee20008000800 */
[----:B------:R-:W-:Y:S01]  /*18c0*/  IMAD.MOV.U32 R8, RZ, RZ, 0x1 ;  /* 0x00000001ff087424 */ /* 0x000fe200078e00ff */
[----:B------:R-:W4:Y:S01]  /*18d0*/  LDCU.64 UR54, c[0x0][0x348] ;  /* 0x00006900ff3677ac */ /* 0x000f220008000a00 */
[----:B------:R-:W-:-:S02]  /*18e0*/  USHF.L.U32 UR71, UR23, 0x7, URZ ;  /* 0x0000000717477899 */ /* 0x000fc400080006ff */
[----:B--2---:R-:W-:Y:S02]  /*18f0*/  UIADD3 UR6, UPT, UPT, UR5, 0x7f, URZ ;  /* 0x0000007f05067890 */ /* 0x004fe4000fffe0ff */
[----:B------:R-:W-:Y:S02]  /*1900*/  UIADD3 UR70, UPT, UPT, UR5, 0xfe, URZ ;  /* 0x000000fe05467890 */ /* 0x000fe4000fffe0ff */
[----:B------:R-:W-:Y:S01]  /*1910*/  USHF.R.S32.HI UR4, URZ, 0x1f, UR6 ;  /* 0x0000001fff047899 */ /* 0x000fe20008011406 */
[----:B------:R-:W2:Y:S03]  /*1920*/  LDCU UR63, c[0x0][0x374] ;  /* 0x00006e80ff3f77ac */ /* 0x000ea60008000800 */
[----:B------:R-:W-:Y:S02]  /*1930*/  ULEA.HI UR4, UR4, UR6, URZ, 0x7 ;  /* 0x0000000604047291 */ /* 0x000fe4000f8f38ff */
[----:B------:R-:W-:-:S02]  /*1940*/  USHF.L.U32 UR6, UR23, 0x5, URZ ;  /* 0x0000000517067899 */ /* 0x000fc400080006ff */
[----:B------:R-:W-:Y:S02]  /*1950*/  USHF.R.S32.HI UR66, URZ, 0x7, UR4 ;  /* 0x00000007ff427899 */ /* 0x000fe40008011404 */
[----:B------:R-:W-:Y:S02]  /*1960*/  UIADD3 UR4, UPT, UPT, UR5, -0x1, URZ ;  /* 0xffffffff05047890 */ /* 0x000fe4000fffe0ff */
[----:B------:R-:W-:Y:S02]  /*1970*/  UISETP.LT.U32.AND UP0, UPT, UR66, 0x2, UPT ;  /* 0x000000024200788c */ /* 0x000fe4000bf01070 */
[----:B------:R-:W-:Y:S02]  /*1980*/  UISETP.GE.U32.AND UP2, UPT, UR4, -0xff, UPT ;  /* 0xffffff010400788c */ /* 0x000fe4000bf46070 */
[----:B------:R-:W-:Y:S02]  /*1990*/  USEL UR65, UR66, 0x2, UP0 ;  /* 0x0000000242417887 */ /* 0x000fe40008000000 */
[----:B------:R-:W-:-:S02]  /*19a0*/  ULOP3.LUT UR5, UR6, 0x20, URZ, 0xc0, !UPT ;  /* 0x0000002006057892 */ /* 0x000fc4000f8ec0ff */
[----:B------:R-:W-:Y:S02]  /*19b0*/  UIADD3 UR4, UPT, UPT, UR65, -0x1, URZ ;  /* 0xffffffff41047890 */ /* 0x000fe4000fffe0ff */
[----:B------:R-:W-:Y:S02]  /*19c0*/  USEL UR38, UR47, 0x2, UP1 ;  /* 0x000000022f267887 */ /* 0x000fe40008800000 */
[----:B------:R-:W-:Y:S02]  /*19d0*/  ULEA.HI UR68, UR31, UR5, URZ, 0x1b ;  /* 0x000000051f447291 */ /* 0x000fe4000f8fd8ff */
[----:B------:R-:W-:Y:S02]  /*19e0*/  @UP2 UIADD3 UR4, UPT, UPT, UR65, URZ, URZ ;  /* 0x000000ff41042290 */ /* 0x000fe4000fffe0ff */
[----:B------:R-:W-:Y:S02]  /*19f0*/  UIADD3 UR69, UPT, UPT, UR66, -UR65, URZ ;  /* 0x8000004142457290 */ /* 0x000fe4000fffe0ff */
[----:B------:R-:W-:-:S02]  /*1a00*/  UIADD3 UR45, UPT, UPT, UR4, 0x1, URZ ;  /* 0x00000001042d7890 */ /* 0x000fc4000fffe0ff */
[----:B------:R-:W-:Y:S01]  /*1a10*/  UIADD3 UR67, UPT, UPT, -UR4, URZ, URZ ;  /* 0x000000ff04437290 */ /* 0x000fe2000fffe1ff */
[----:B--234-:R-:W-:-:S11]  /*1a20*/  UMOV UR29, URZ ;  /* 0x000000ff001d7c82 */ /* 0x01cfd60008000000 */
.L_x_46:
[----:B------:R-:W-:Y:S01]  /*1a30*/  UISETP.NE.AND UP0, UPT, UR62, URZ, UPT ;  /* 0x000000ff3e00728c */ /* 0x000fe2000bf05270 */
[----:B------:R-:W2:Y:S08]  /*1a40*/  S2UR UR62, SR_CgaCtaId ;  /* 0x00000000003e79c3 */ /* 0x000eb00000008800 */
[----:B---3--:R-:W-:Y:S05]  /*1a50*/  BRA.U UP0, `(.L_x_23) ;  /* 0x0000000100347547 */ /* 0x008fea000b800000 */
[----:B------:R-:W3:Y:S01]  /*1a60*/  S2R R0, SR_CgaCtaId ;  /* 0x0000000000007919 */ /* 0x000ee20000008800 */
[----:B------:R-:W-:-:S04]  /*1a70*/  MOV R2, 0x400 ;  /* 0x0000040000027802 */ /* 0x000fc80000000f00 */
[----:B---3--:R-:W-:Y:S02]  /*1a80*/  LEA R0, R0, R2, 0x18 ;  /* 0x0000000200007211 */ /* 0x008fe400078ec0ff */
[----:B------:R-:W-:-:S03]  /*1a90*/  SHF.L.U32 R2, R8, 0x1f, RZ ;  /* 0x0000001f08027819 */ /* 0x000fc600000006ff */
[----:B------:R-:W-:-:S04]  /*1aa0*/  IMAD R0, R9, 0x8, R0 ;  /* 0x0000000809007824 */ /* 0x000fc800078e0200 */
[----:B------:R-:W3:Y:S02]  /*1ab0*/  SYNCS.PHASECHK.TRANS64.TRYWAIT P0, [R0+URZ+0xe0], R2 ;  /* 0x0000e002000075a7 */ /* 0x000ee400080011ff */
[----:B---3--:R-:W-:Y:S05]  /*1ac0*/  @!P0 BRA `(.L_x_24) ;  /* 0x0000007400908947 */ /* 0x008fea0003800000 */
.L_x_151:
[----:B------:R-:W-:Y:S01]  /*1ad0*/  VIADD R9, R9, 0x1 ;  /* 0x0000000109097836 */ /* 0x000fe20000000000 */
[----:B------:R3:W-:Y:S04]  /*1ae0*/  SYNCS.ARRIVE.TRANS64.A1T0 RZ, [R0+URZ+0xd0], RZ ;  /* 0x0000d0ff00ff79a7 */ /* 0x0007e800081000ff */
[----:B------:R-:W-:-:S04]  /*1af0*/  ISETP.NE.AND P0, PT, R9, 0x2, PT ;  /* 0x000000020900780c */ /* 0x000fc80003f05270 */
[----:B------:R-:W-:Y:S02]  /*1b00*/  SEL R9, R9, RZ, P0 ;  /* 0x000000ff09097207 */ /* 0x000fe40000000000 */
[----:B---3--:R-:W-:-:S04]  /*1b10*/  SEL R0, RZ, 0x1, P0 ;  /* 0x00000001ff007807 */ /* 0x008fc80000000000 */
[----:B------:R-:W-:-:S07]  /*1b20*/  LOP3.LUT R8, R8, R0, RZ, 0x3c, !PT ;  /* 0x0000000008087212 */ /* 0x000fce00078e3cff */
.L_x_23:
[----:B------:R-:W-:Y:S01]  /*1b30*/  UMOV UR22, 0x400 ;  /* 0x0000040000167882 */ /* 0x000fe20000000000 */
[----:B------:R-:W-:Y:S01]  /*1b40*/  SHF.L.U32 R0, R12, 0x1f, RZ ;  /* 0x0000001f0c007819 */ /* 0x000fe200000006ff */
[----:B--2---:R-:W-:Y:S02]  /*1b50*/  ULEA UR22, UR62, UR22, 0x18 ;  /* 0x000000163e167291 */ /* 0x004fe4000f8ec0ff */
[----:B------:R-:W-:Y:S02]  /*1b60*/  UISETP.GE.U32.AND UP0, UPT, UR70, 0xff, UPT ;  /* 0x000000ff4600788c */ /* 0x000fe4000bf06070 */
[----:B------:R-:W-:Y:S02]  /*1b70*/  ULEA UR4, UR29, UR22, 0x3 ;  /* 0x000000161d047291 */ /* 0x000fe4000f8e18ff */
[----:B------:R-:W-:Y:S01]  /*1b80*/  ULEA UR27, UR28, UR68, 0x6 ;  /* 0x000000441c1b7291 */ /* 0x000fe2000f8e30ff */
[----:B------:R-:W-:-:S06]  /*1b90*/  UMOV UR21, URZ ;  /* 0x000000ff00157c82 */ /* 0x000fcc0008000000 */
[----:B------:R2:W3:Y:S01]  /*1ba0*/  SYNCS.PHASECHK.TRANS64.TRYWAIT P1, [UR4+0x10], R0 ;  /* 0x00001000ff0075a7 */ /* 0x0004e20008021104 */
[----:B------:R-:W-:-:S04]  /*1bb0*/  ULEA.HI UR4, UR24, UR24, URZ, 0x1 ;  /* 0x0000001818047291 */ /* 0x000fc8000f8f08ff */
[----:B------:R-:W-:-:S04]  /*1bc0*/  USHF.L.U32 UR4, UR4, 0x7, URZ ;  /* 0x0000000704047899 */ /* 0x000fc800080006ff */
[----:B------:R-:W-:-:S04]  /*1bd0*/  ULOP3.LUT UR59, UR4, 0xffffff00, URZ, 0xc0, !UPT ;  /* 0xffffff00043b7892 */ /* 0x000fc8000f8ec0ff */
[----:B------:R-:W-:Y:S01]  /*1be0*/  ULOP3.LUT UR59, UR59, 0x80, UR71, 0xf8, !UPT ;  /* 0x000000803b3b7892 */ /* 0x000fe2000f8ef847 */
[----:B------:R-:W-:Y:S11]  /*1bf0*/  BRA.U !UP0, `(.L_x_25) ;  /* 0x0000000508607547 */ /* 0x000ff6000b800000 */
[----:B------:R-:W-:Y:S01]  /*1c00*/  UMOV UR23, UR67 ;  /* 0x0000004300177c82 */ /* 0x000fe20008000000 */
[----:B------:R-:W-:Y:S01]  /*1c10*/  UMOV UR6, UR29 ;  /* 0x0000001d00067c82 */ /* 0x000fe20008000000 */
[----:B------:R-:W-:-:S05]  /*1c20*/  UMOV UR42, 0x40 ;  /* 0x00000040002a7882 */ /* 0x000fca0000000000 */
.L_x_33:
[----:B------:R-:W-:Y:S01]  /*1c30*/  ULEA UR7, UR6, UR22, 0x3 ;  /* 0x0000001606077291 */ /* 0x000fe2000f8e18ff */
[----:B---3--:R-:W-:Y:S01]  /*1c40*/  @P4 MOV R2, 0x28000 ;  /* 0x0002800000024802 */ /* 0x008fe20000000f00 */
[----:B-123--:R-:W-:Y:S10]  /*1c50*/  @P1 BRA `(.L_x_26) ;  /* 0x00000000000c1947 */ /* 0x00eff40003800000 */
[----:B------:R-:W-:-:S04]  /*1c60*/  SHF.L.U32 R3, R12, 0x1f, RZ ;  /* 0x0000001f0c037819 */ /* 0x000fc800000006ff */
[----:B------:R-:W3:Y:S02]  /*1c70*/  SYNCS.PHASECHK.TRANS64.TRYWAIT P0, [UR7+0x10], R3 ;  /* 0x00001003ff0075a7 */ /* 0x000ee40008001107 */
[----:B---3--:R-:W-:Y:S05]  /*1c80*/  @!P0 BRA `(.L_x_27) ;  /* 0x0000007400348947 */ /* 0x008fea0003800000 */
.L_x_26:
[----:B------:R3:W-:Y:S01]  /*1c90*/  @P4 SYNCS.ARRIVE.TRANS64 RZ, [UR7], R2 ;  /* 0x00000002ffff49a7 */ /* 0x0007e20008000007 */
[----:B------:R-:W-:Y:S02]  /*1ca0*/  ULOP3.LUT UR4, UR38, 0x2, URZ, 0xfc, !UPT ;  /* 0x0000000226047892 */ /* 0x000fe4000f8efcff */
[----:B------:R-:W-:Y:S02]  /*1cb0*/  UIADD3 UR23, UPT, UPT, UR23, 0x1, URZ ;  /* 0x0000000117177890 */ /* 0x000fe4000fffe0ff */
[----:B------:R-:W-:Y:S02]  /*1cc0*/  UISETP.NE.AND UP0, UPT, UR4, 0x2, UPT ;  /* 0x000000020400788c */ /* 0x000fe4000bf05270 */
[----:B------:R-:W-:-:S07]  /*1cd0*/  UISETP.NE.AND UP2, UPT, UR23, 0x1, UPT ;  /* 0x000000011700788c */ /* 0x000fce000bf45270 */
[----:B------:R-:W-:Y:S05]  /*1ce0*/  BRA.U UP0, `(.L_x_28) ;  /* 0x0000000100047547 */ /* 0x000fea000b800000 */
[----:B-1----:R-:W-:Y:S05]  /*1cf0*/  BPT.TRAP 0x1 ;  /* 0x000000040000795c */ /* 0x002fea0000300000 */
.L_x_28:
[----:B------:R-:W-:Y:S04]  /*1d00*/  BSSY.RECONVERGENT B0, `(.L_x_29) ;  /* 0x0000003000007945 */ /* 0x000fe80003800200 */
[----:B------:R-:W-:Y:S05]  /*1d10*/  @!P3 BRA `(.L_x_30) ;  /* 0x000000000004b947 */ /* 0x000fea0003800000 */
[----:B-1----:R-:W-:Y:S05]  /*1d20*/  BPT.TRAP 0x1 ;  /* 0x000000040000795c */ /* 0x002fea0000300000 */
.L_x_30:
[----:B-1----:R-:W-:Y:S05]  /*1d30*/  BSYNC.RECONVERGENT B0 ;  /* 0x0000000000007941 */ /* 0x002fea0003800200 */
.L_x_29:
[----:B------:R-:W-:Y:S01]  /*1d40*/  UIADD3 UR4, UPT, UPT, UR6, 0x1, URZ ;  /* 0x0000000106047890 */ /* 0x000fe2000fffe0ff */
[----:B------:R-:W-:Y:S01]  /*1d50*/  BSSY.RECONVERGENT B0, `(.L_x_31) ;  /* 0x000003e000007945 */ /* 0x000fe20003800200 */
[----:B------:R-:W-:Y:S02]  /*1d60*/  ELECT P0, URZ, PT ;  /* 0x0000000000ff782f */ /* 0x000fe40003800000 */
[----:B------:R-:W-:-:S04]  /*1d70*/  UISETP.NE.AND UP0, UPT, UR4, 0x2, UPT ;  /* 0x000000020400788c */ /* 0x000fc8000bf05270 */
[----:B------:R-:W-:Y:S02]  /*1d80*/  USEL UR5, URZ, 0x1, UP0 ;  /* 0x00000001ff057887 */ /* 0x000fe40008000000 */
[----:B------:R-:W-:-:S04]  /*1d90*/  USEL UR29, UR4, URZ, UP0 ;  /* 0x000000ff041d7287 */ /* 0x000fc80008000000 */
[----:B------:R-:W-:Y:S01]  /*1da0*/  ULEA UR4, UR29, UR22, 0x3 ;  /* 0x000000161d047291 */ /* 0x000fe2000f8e18ff */
[----:B------:R-:W-:-:S04]  /*1db0*/  LOP3.LUT R12, R12, UR5, RZ, 0x3c, !PT ;  /* 0x000000050c0c7c12 */ /* 0x000fc8000f8e3cff */
[----:B--2---:R-:W-:-:S04]  /*1dc0*/  SHF.L.U32 R0, R12, 0x1f, RZ ;  /* 0x0000001f0c007819 */ /* 0x004fc800000006ff */
[----:B------:R1:W2:Y:S01]  /*1dd0*/  SYNCS.PHASECHK.TRANS64.TRYWAIT P1, [UR4+0x10], R0 ;  /* 0x00001000ff0075a7 */ /* 0x0002a20008021104 */
[----:B------:R-:W-:Y:S05]  /*1de0*/  @!P0 BRA `(.L_x_32) ;  /* 0x0000000000d08947 */ /* 0x000fea0003800000 */
[----:B------:R-:W-:Y:S02]  /*1df0*/  ULEA UR32, UR6, UR22, 0x10 ;  /* 0x0000001606207291 */ /* 0x000fe4000f8e80ff */
[----:B------:R-:W-:Y:S02]  /*1e00*/  UIADD3 UR4, UP1, UPT, UR54, 0x80, URZ ;  /* 0x0000008036047890 */ /* 0x000fe4000ff3e0ff */
[----:B------:R-:W-:Y:S02]  /*1e10*/  ULEA UR13, UR6, UR31, 0xc ;  /* 0x0000001f060d7291 */ /* 0x000fe4000f8e60ff */
[----:B------:R-:W-:Y:S02]  /*1e20*/  UIADD3 UR14, UP0, UPT, UR54, 0x180, URZ ;  /* 0x00000180360e7890 */ /* 0x000fe4000ff1e0ff */
[----:B------:R-:W-:Y:S02]  /*1e30*/  UIADD3 UR58, UPT, UPT, UR42, -0x40, URZ ;  /* 0xffffffc02a3a7890 */ /* 0x000fe4000fffe0ff */
[----:B------:R-:W-:-:S02]  /*1e40*/  ULOP3.LUT UR57, UR7, 0xfefffff8, URZ, 0xc0, !UPT ;  /* 0xfefffff807397892 */ /* 0x000fc4000f8ec0ff */
[----:B------:R-:W-:Y:S02]  /*1e50*/  UIADD3.X UR5, UPT, UPT, URZ, UR55, URZ, UP1, !UPT ;  /* 0x00000037ff057290 */ /* 0x000fe40008ffe4ff */
[----:B------:R-:W-:Y:S02]  /*1e60*/  ULEA UR13, UR13, UR22, 0x2 ;  /* 0x000000160d0d7291 */ /* 0x000fe4000f8e10ff */
[----:B------:R-:W-:Y:S02]  /*1e70*/  UIADD3 UR56, UPT, UPT, UR32, 0x8400, URZ ;  /* 0x0000840020387890 */ /* 0x000fe4000fffe0ff */
[----:B------:R-:W-:Y:S02]  /*1e80*/  UIADD3 UR50, UPT, UPT, UR42, -0x20, URZ ;  /* 0xffffffe02a327890 */ /* 0x000fe4000fffe0ff */
[----:B------:R-:W-:Y:S02]  /*1e90*/  UIADD3 UR48, UPT, UPT, UR32, 0xc400, URZ ;  /* 0x0000c40020307890 */ /* 0x000fe4000fffe0ff */
[----:B------:R-:W-:-:S02]  /*1ea0*/  UIADD3 UR40, UPT, UPT, UR32, 0x10400, URZ ;  /* 0x0001040020287890 */ /* 0x000fc4000fffe0ff */
[----:B------:R-:W-:Y:S02]  /*1eb0*/  UIADD3 UR34, UPT, UPT, UR42, 0x20, URZ ;  /* 0x000000202a227890 */ /* 0x000fe4000fffe0ff */
[----:B------:R-:W-:Y:S02]  /*1ec0*/  UIADD3 UR32, UPT, UPT, UR32, 0x14400, URZ ;  /* 0x0001440020207890 */ /* 0x000fe4000fffe0ff */
[----:B------:R-:W-:Y:S02]  /*1ed0*/  UIADD3.X UR15, UPT, UPT, URZ, UR55, URZ, UP0, !UPT ;  /* 0x00000037ff0f7290 */ /* 0x000fe400087fe4ff */
[----:B------:R-:W-:Y:S02]  /*1ee0*/  UPRMT UR21, URZ, 0x5410, UR30 ;  /* 0x00005410ff157896 */ /* 0x000fe4000800001e */
[----:B------:R-:W-:Y:S02]  /*1ef0*/  UIADD3 UR24, UPT, UPT, UR13, 0x28400, URZ ;  /* 0x000284000d187890 */ /* 0x000fe4000fffe0ff */
[----:B------:R-:W-:Y:S01]  /*1f00*/  UIADD3 UR8, UPT, UPT, UR13, 0x29400, URZ ;  /* 0x000294000d087890 */ /* 0x000fe2000fffe0ff */
[----:B------:R-:W-:Y:S01]  /*1f10*/  UMOV UR46, 0x0 ;  /* 0x00000000002e7882 */ /* 0x000fe20000000000 */
[----:B------:R-:W-:Y:S01]  /*1f20*/  UMOV UR47, 0x10000000 ;  /* 0x10000000002f7882 */ /* 0x000fe20000000000 */
[----:B------:R-:W-:Y:S01]  /*1f30*/  UMOV UR51, UR59 ;  /* 0x0000003b00337c82 */ /* 0x000fe20008000000 */
[----:B------:R-:W-:Y:S01]  /*1f40*/  UMOV UR52, UR60 ;  /* 0x0000003c00347c82 */ /* 0x000fe20008000000 */
[----:B------:R-:W-:Y:S01]  /*1f50*/  UMOV UR49, UR57 ;  /* 0x0000003900317c82 */ /* 0x000fe20008000000 */
[----:B------:R-:W-:Y:S01]  /*1f60*/  UMOV UR43, UR59 ;  /* 0x0000003b002b7c82 */ /* 0x000fe20008000000 */
[----:B------:R-:W-:Y:S01]  /*1f70*/  UMOV UR44, UR60 ;  /* 0x0000003c002c7c82 */ /* 0x000fe20008000000 */
[----:B------:R-:W-:Y:S01]  /*1f80*/  UMOV UR41, UR57 ;  /* 0x0000003900297c82 */ /* 0x000fe20008000000 */
[----:B------:R-:W-:Y:S01]  /*1f90*/  UTMALDG.3D.2CTA [UR56], [UR4], desc[UR46] ;  /* 0x00002e38040075b4 */ /* 0x000fe20008211000 */
[----:B------:R-:W-:Y:S01]  /*1fa0*/  UMOV UR35, UR59 ;  /* 0x0000003b00237c82 */ /* 0x000fe20008000000 */
        /* <DEDUP_REMOVED lines=10> */
[----:B------:R-:W-:Y:S01]  /*2050*/  UIADD3 UR16, UPT, UPT, UR13, 0x2a400, URZ ;  /* 0x0002a4000d107890 */ /* 0x000fe2000fffe0ff */
[----:B------:R-:W-:Y:S01]  /*2060*/  UMOV UR18, UR42 ;  /* 0x0000002a00127c82 */ /* 0x000fe20008000000 */
[----:B------:R-:W-:Y:S01]  /*2070*/  UMOV UR19, UR27 ;  /* 0x0000001b00137c82 */ /* 0x000fe20008000000 */
[----:B------:R-:W-:Y:S01]  /*2080*/  UTMALDG.3D.2CTA [UR40], [UR4], desc[UR46] ;  /* 0x00002e28040075b4 */ /* 0x000fe20008211000 */
[----:B------:R-:W-:Y:S01]  /*2090*/  UMOV UR20, UR60 ;  /* 0x0000003c00147c82 */ /* 0x000fe20008000000 */
[----:B------:R-:W-:Y:S01]  /*20a0*/  UMOV UR17, UR57 ;  /* 0x0000003900117c82 */ /* 0x000fe20008000000 */
[----:B------:R-:W-:Y:S01]  /*20b0*/  UTMALDG.3D.2CTA [UR32], [UR4], desc[UR46] ;  /* 0x00002e20040075b4 */ /* 0x000fe20008211000 */
[----:B------:R-:W-:Y:S01]  /*20c0*/  UTMALDG.3D.MULTICAST.2CTA [UR24], [UR14], UR21, desc[UR46] ;  /* 0x00002e180e0073b4 */ /* 0x000fe20008211815 */
[----:B------:R4:W-:Y:S01]  /*20d0*/  UTMALDG.3D.MULTICAST.2CTA [UR8], [UR14], UR21, desc[UR46] ;  /* 0x00002e080e0073b4 */ /* 0x0009e20008211815 */
[----:B------:R1:W-:Y:S01]  /*20e0*/  UTMALDG.3D.MULTICAST.2CTA [UR16], [UR14], UR21, desc[UR46] ;  /* 0x00002e100e0073b4 */ /* 0x0003e20008211815 */
[----:B----4-:R-:W-:Y:S01]  /*20f0*/  UIADD3 UR8, UPT, UPT, UR13, 0x2b400, URZ ;  /* 0x0002b4000d087890 */ /* 0x010fe2000fffe0ff */
[----:B------:R-:W-:-:S08]  /*2100*/  UMOV UR10, UR34 ;  /* 0x00000022000a7c82 */ /* 0x000fd00008000000 */
[----:B------:R1:W-:Y:S02]  /*2110*/  UTMALDG.3D.MULTICAST.2CTA [UR8], [UR14], UR21, desc[UR46] ;  /* 0x00002e080e0073b4 */ /* 0x0003e40008211815 */
[----:B-1----:R-:W-:Y:S01]  /*2120*/  NOP ;  /* 0x0000000000007918 */ /* 0x002fe20000000000 */
.L_x_32:
[----:B------:R-:W-:Y:S05]  /*2130*/  BSYNC.RECONVERGENT B0 ;  /* 0x0000000000007941 */ /* 0x000fea0003800200 */
.L_x_31:
[----:B------:R-:W-:Y:S01]  /*2140*/  UIADD3 UR42, UPT, UPT, UR42, 0x80, URZ ;  /* 0x000000802a2a7890 */ /* 0x000fe2000fffe0ff */
[----:B------:R-:W-:Y:S01]  /*2150*/  UMOV UR6, UR29 ;  /* 0x0000001d00067c82 */ /* 0x000fe20008000000 */
[----:B------:R-:W-:Y:S01]  /*2160*/  UMOV UR21, UR45 ;  /* 0x0000002d00157c82 */ /* 0x000fe20008000000 */
[----:B------:R-:W-:Y:S09]  /*2170*/  BRA.U UP2, `(.L_x_33) ;  /* 0xfffffff902ac7547 */ /* 0x000ff2000b83ffff */
.L_x_25:
[----:B------:R-:W-:Y:S01]  /*2180*/  ULEA UR4, UR29, UR22, 0x3 ;  /* 0x000000161d047291 */ /* 0x000fe2000f8e18ff */
[----:B-12---:R-:W-:Y:S01]  /*2190*/  SHF.L.U32 R0, R12, 0x1f, RZ ;  /* 0x0000001f0c007819 */ /* 0x006fe200000006ff */
[----:B------:R-:W-:Y:S01]  /*21a0*/  @!P2 SYNCS.ARRIVE.TRANS64.A1T0 RZ, [UR22+0x68], RZ ;  /* 0x000068ffffffa9a7 */ /* 0x000fe20008100016 */
[----:B------:R-:W-:-:S06]  /*21b0*/  UISETP.GT.AND UP0, UPT, UR66, UR65, UPT ;  /* 0x000000414200728c */ /* 0x000fcc000bf04270 */
[----:B---3--:R1:W2:Y:S03]  /*21c0*/  SYNCS.PHASECHK.TRANS64.TRYWAIT P1, [UR4+0x10], R0 ;  /* 0x00001000ff0075a7 */ /* 0x0082a60008021104 */
[----:B------:R-:W-:Y:S05]  /*21d0*/  BRA.U !UP0, `(.L_x_34) ;  /* 0x0000000508587547 */ /* 0x000fea000b800000 */
[----:B------:R-:W-:Y:S01]  /*21e0*/  UIADD3 UR37, UPT, UPT, UR69, UR21, URZ ;  /* 0x0000001545257290 */ /* 0x000fe2000fffe0ff */
[----:B------:R-:W-:-:S11]  /*21f0*/  UMOV UR6, UR29 ;  /* 0x0000001d00067c82 */ /* 0x000fd60008000000 */
.L_x_42:
[----:B------:R-:W-:Y:S01]  /*2200*/  ULEA UR7, UR6, UR22, 0x3 ;  /* 0x0000001606077291 */ /* 0x000fe2000f8e18ff */
[----:B--2---:R-:W-:Y:S01]  /*2210*/  @P4 MOV R2, 0x28000 ;  /* 0x0002800000024802 */ /* 0x004fe20000000f00 */
[----:B--23--:R-:W-:Y:S10]  /*2220*/  @P1 BRA `(.L_x_35) ;  /* 0x00000000000c1947 */ /* 0x00cff40003800000 */
[----:B------:R-:W-:-:S04]  /*2230*/  SHF.L.U32 R3, R12, 0x1f, RZ ;  /* 0x0000001f0c037819 */ /* 0x000fc800000006ff */
[----:B------:R-:W2:Y:S02]  /*2240*/  SYNCS.PHASECHK.TRANS64.TRYWAIT P0, [UR7+0x10], R3 ;  /* 0x00001003ff0075a7 */ /* 0x000ea40008001107 */
[----:B--2---:R-:W-:Y:S05]  /*2250*/  @!P0 BRA `(.L_x_36) ;  /* 0x0000006c00d88947 */ /* 0x004fea0003800000 */
.L_x_35:
[----:B------:R2:W-:Y:S01]  /*2260*/  @P4 SYNCS.ARRIVE.TRANS64 RZ, [UR7], R2 ;  /* 0x00000002ffff49a7 */ /* 0x0005e20008000007 */
[----:B------:R-:W-:-:S04]  /*2270*/  ULOP3.LUT UR4, UR38, 0x2, URZ, 0xfc, !UPT ;  /* 0x0000000226047892 */ /* 0x000fc8000f8efcff */
[----:B------:R-:W-:-:S09]  /*2280*/  UISETP.NE.AND UP0, UPT, UR4, 0x2, UPT ;  /* 0x000000020400788c */ /* 0x000fd2000bf05270 */
[----:B------:R-:W-:Y:S05]  /*2290*/  BRA.U UP0, `(.L_x_37) ;  /* 0x0000000100047547 */ /* 0x000fea000b800000 */
[----:B------:R-:W-:Y:S05]  /*22a0*/  BPT.TRAP 0x1 ;  /* 0x000000040000795c */ /* 0x000fea0000300000 */
.L_x_37:
[----:B------:R-:W-:Y:S04]  /*22b0*/  BSSY.RECONVERGENT B0, `(.L_x_38) ;  /* 0x0000003000007945 */ /* 0x000fe80003800200 */
[----:B------:R-:W-:Y:S05]  /*22c0*/  @!P3 BRA `(.L_x_39) ;  /* 0x000000000004b947 */ /* 0x000fea0003800000 */
[----:B------:R-:W-:Y:S05]  /*22d0*/  BPT.TRAP 0x1 ;  /* 0x000000040000795c */ /* 0x000fea0000300000 */
.L_x_39:
[----:B------:R-:W-:Y:S05]  /*22e0*/  BSYNC.RECONVERGENT B0 ;  /* 0x0000000000007941 */ /* 0x000fea0003800200 */
.L_x_38:
        /* <DEDUP_REMOVED lines=8> */
[----:B-1----:R-:W-:-:S04]  /*2370*/  SHF.L.U32 R0, R12, 0x1f, RZ ;  /* 0x0000001f0c007819 */ /* 0x002fc800000006ff */
[----:B------:R1:W3:Y:S01]  /*2380*/  SYNCS.PHASECHK.TRANS64.TRYWAIT P1, [UR4+0x10], R0 ;  /* 0x00001000ff0075a7 */ /* 0x0002e20008021104 */
[----:B------:R-:W-:Y:S05]  /*2390*/  @!P0 BRA `(.L_x_41) ;  /* 0x0000000000d48947 */ /* 0x000fea0003800000 */
[----:B------:R-:W-:Y:S02]  /*23a0*/  ULEA UR32, UR6, UR22, 0x10 ;  /* 0x0000001606207291 */ /* 0x000fe4000f8e80ff */
[----:B------:R-:W-:Y:S02]  /*23b0*/  UIADD3 UR4, UP1, UPT, UR54, 0x80, URZ ;  /* 0x0000008036047890 */ /* 0x000fe4000ff3e0ff */
[----:B------:R-:W-:Y:S02]  /*23c0*/  ULEA UR13, UR6, UR31, 0xc ;  /* 0x0000001f060d7291 */ /* 0x000fe4000f8e60ff */
[----:B------:R-:W-:Y:S02]  /*23d0*/  USHF.L.U32 UR58, UR21, 0x7, URZ ;  /* 0x00000007153a7899 */ /* 0x000fe400080006ff */
[----:B------:R-:W-:Y:S02]  /*23e0*/  UIADD3 UR14, UP0, UPT, UR54, 0x180, URZ ;  /* 0x00000180360e7890 */ /* 0x000fe4000ff1e0ff */
[----:B------:R-:W-:-:S02]  /*23f0*/  ULOP3.LUT UR57, UR7, 0xfefffff8, URZ, 0xc0, !UPT ;  /* 0xfefffff807397892 */ /* 0x000fc4000f8ec0ff */
[----:B------:R-:W-:Y:S02]  /*2400*/  UIADD3.X UR5, UPT, UPT, URZ, UR55, URZ, UP1, !UPT ;  /* 0x00000037ff057290 */ /* 0x000fe40008ffe4ff */
[----:B------:R-:W-:Y:S02]  /*2410*/  ULEA UR13, UR13, UR22, 0x2 ;  /* 0x000000160d0d7291 */ /* 0x000fe4000f8e10ff */
[----:B------:R-:W-:Y:S02]  /*2420*/  UIADD3 UR56, UPT, UPT, UR32, 0x8400, URZ ;  /* 0x0000840020387890 */ /* 0x000fe4000fffe0ff */
[----:B------:R-:W-:Y:S02]  /*2430*/  UIADD3 UR50, UPT, UPT, UR58, 0x20, URZ ;  /* 0x000000203a327890 */ /* 0x000fe4000fffe0ff */
[----:B------:R-:W-:Y:S02]  /*2440*/  UIADD3 UR48, UPT, UPT, UR32, 0xc400, URZ ;  /* 0x0000c40020307890 */ /* 0x000fe4000fffe0ff */
[----:B------:R-:W-:-:S02]  /*2450*/  UIADD3 UR42, UPT, UPT, UR58, 0x40, URZ ;  /* 0x000000403a2a7890 */ /* 0x000fc4000fffe0ff */
[----:B------:R-:W-:Y:S02]  /*2460*/  UIADD3 UR40, UPT, UPT, UR32, 0x10400, URZ ;  /* 0x0001040020287890 */ /* 0x000fe4000fffe0ff */
[----:B------:R-:W-:Y:S02]  /*2470*/  UIADD3 UR34, UPT, UPT, UR58, 0x60, URZ ;  /* 0x000000603a227890 */ /* 0x000fe4000fffe0ff */
[----:B------:R-:W-:Y:S02]  /*2480*/  UIADD3 UR32, UPT, UPT, UR32, 0x14400, URZ ;  /* 0x0001440020207890 */ /* 0x000fe4000fffe0ff */
[----:B------:R-:W-:Y:S02]  /*2490*/  UIADD3.X UR15, UPT, UPT, URZ, UR55, URZ, UP0, !UPT ;  /* 0x00000037ff0f7290 */ /* 0x000fe400087fe4ff */
[----:B------:R-:W-:Y:S02]  /*24a0*/  UPRMT UR23, URZ, 0x5410, UR30 ;  /* 0x00005410ff177896 */ /* 0x000fe4000800001e */
[----:B------:R-:W-:-:S02]  /*24b0*/  UIADD3 UR24, UPT, UPT, UR13, 0x28400, URZ ;  /* 0x000284000d187890 */ /* 0x000fc4000fffe0ff */
        /* <DEDUP_REMOVED lines=35> */
.L_x_41:
[----:B------:R-:W-:Y:S05]  /*26f0*/  BSYNC.RECONVERGENT B0 ;  /* 0x0000000000007941 */ /* 0x000fea0003800200 */
.L_x_40:
[----:B------:R-:W-:Y:S01]  /*2700*/  UIADD3 UR21, UPT, UPT, UR21, 0x1, URZ ;  /* 0x0000000115157890 */ /* 0x000fe2000fffe0ff */
[----:B------:R-:W-:-:S03]  /*2710*/  UMOV UR6, UR29 ;  /* 0x0000001d00067c82 */ /* 0x000fc60008000000 */
[----:B------:R-:W-:-:S09]  /*2720*/  UISETP.NE.AND UP0, UPT, UR21, UR37, UPT ;  /* 0x000000251500728c */ /* 0x000fd2000bf05270 */
[----:B------:R-:W-:Y:S05]  /*2730*/  BRA.U UP0, `(.L_x_42) ;  /* 0xfffffff900b07547 */ /* 0x000fea000b83ffff */
.L_x_34:
[C---:B------:R-:W-:Y:S01]  /*2740*/  LEA R3, R11.reuse, UR22, 0x3 ;  /* 0x000000160b037c11 */ /* 0x040fe2000f8e18ff */
[----:B------:R-:W-:Y:S01]  /*2750*/  NOP ;  /* 0x0000000000007918 */ /* 0x000fe20000000000 */
[----:B-1----:R-:W-:Y:S02]  /*2760*/  SHF.L.U32 R0, R10, 0x1f, RZ ;  /* 0x0000001f0a007819 */ /* 0x002fe400000006ff */
[----:B------:R-:W-:Y:S02]  /*2770*/  LEA R4, R11, UR22, 0x4 ;  /* 0x000000160b047c11 */ /* 0x000fe4000f8e20ff */
[----:B------:R-:W1:Y:S02]  /*2780*/  SYNCS.PHASECHK.TRANS64.TRYWAIT P0, [R3+URZ+0x70], R0 ;  /* 0x00007000030075a7 */ /* 0x000e6400080011ff */
[----:B-1----:R-:W-:Y:S05]  /*2790*/  @!P0 BRA `(.L_x_43) ;  /* 0x0000006800a08947 */ /* 0x002fea0003800000 */
.L_x_154:
[----:B------:R-:W4:Y:S01]  /*27a0*/  LDS.128 R4, [R4+0x100] ;  /* 0x0001000004047984 */ /* 0x000f220000000c00 */
[----:B------:R-:W-:Y:S01]  /*27b0*/  UISETP.GE.AND UP0, UPT, UR39, 0x1, UPT ;  /* 0x000000012700788c */ /* 0x000fe2000bf06270 */
[----:B------:R-:W-:Y:S01]  /*27c0*/  @!PT LDS RZ, [RZ] ;  /* 0x00000000fffff984 */ /* 0x000fe20000000800 */
[----:B------:R-:W-:Y:S01]  /*27d0*/  @!PT LDS RZ, [RZ] ;  /* 0x00000000fffff984 */ /* 0x000fe20000000800 */
[----:B------:R-:W-:Y:S01]  /*27e0*/  @!PT LDS RZ, [RZ] ;  /* 0x00000000fffff984 */ /* 0x000fe20000000800 */
[----:B------:R-:W-:Y:S01]  /*27f0*/  @!PT LDS RZ, [RZ] ;  /* 0x00000000fffff984 */ /* 0x000fe20000000800 */
[----:B------:R1:W-:Y:S06]  /*2800*/  MEMBAR.ALL.CTA ;  /* 0x0000000000007992 */ /* 0x0003ec0000008000 */
[----:B-1----:R-:W1:Y:S01]  /*2810*/  FENCE.VIEW.ASYNC.S ;  /* 0x00000000000073c6 */ /* 0x002e620000000000 */
[----:B----4-:R-:W-:-:S13]  /*2820*/  LOP3.LUT P0, RZ, R6, 0x1, RZ, 0xc0, !PT ;  /* 0x0000000106ff7812 */ /* 0x010fda000780c0ff */
[----:B-1----:R-:W-:Y:S01]  /*2830*/  VOTEU.ANY UP1, P0 ;  /* 0x0000000000ff7886 */ /* 0x002fe20000020100 */
[----:B------:R-:W-:-:S13]  /*2840*/  PLOP3.LUT P0, PT, PT, PT, UP1, 0x80, 0x8 ;  /* 0x000000000008781c */ /* 0x000fda0003f0f018 */
[----:B------:R-:W-:Y:S02]  /*2850*/  @P0 LOP3.LUT R0, R5, 0xffff, RZ, 0xc0, !PT ;  /* 0x0000ffff05000812 */ /* 0x000fe400078ec0ff */
[----:B--2---:R-:W-:Y:S02]  /*2860*/  @P0 MOV R2, R4 ;  /* 0x0000000400020202 */ /* 0x004fe40000000f00 */
[----:B------:R-:W-:Y:S01]  /*2870*/  @P0 R2UR UR5, R0 ;  /* 0x00000000000502ca */ /* 0x000fe200000e0000 */
[----:B------:R-:W-:Y:S01]  /*2880*/  VIADD R0, R3, 0x80 ;  /* 0x0000008003007836 */ /* 0x000fe20000000000 */
[----:B------:R-:W-:Y:S02]  /*2890*/  @P0 SHF.R.U32.HI R4, RZ, 0x10, R5 ;  /* 0x00000010ff040819 */ /* 0x000fe40000011605 */
[----:B------:R-:W-:Y:S02]  /*28a0*/  @P0 R2UR UR6, R2 ;  /* 0x00000000020602ca */ /* 0x000fe400000e0000 */
[----:B------:R-:W-:-:S02]  /*28b0*/  PRMT R0, RZ, 0x654, R0 ;  /* 0x00000654ff007816 */ /* 0x000fc40000000000 */
[----:B------:R-:W-:Y:S02]  /*28c0*/  @P0 R2UR UR4, R4 ;  /* 0x00000000040402ca */ /* 0x000fe400000e0000 */
[----:B------:R1:W-:Y:S03]  /*28d0*/  SYNCS.ARRIVE.TRANS64.RED.A1T0 RZ, [R0+URZ], RZ ;  /* 0x000000ff00ff79a7 */ /* 0x0003e600081004ff */
[----:B------:R-:W-:-:S04]  /*28e0*/  @UP1 UMOV UR53, UR5 ;  /* 0x0000000500351c82 */ /* 0x000fc80008000000 */
[----:B------:R-:W-:-:S04]  /*28f0*/  @UP1 UMOV UR61, UR6 ;  /* 0x00000006003d1c82 */ /* 0x000fc80008000000 */
[----:B------:R-:W-:Y:S01]  /*2900*/  @UP1 UMOV UR60, UR4 ;  /* 0x00000004003c1c82 */ /* 0x000fe20008000000 */
[----:B------:R-:W-:Y:S05]  /*2910*/  BRA.U !UP0, `(.L_x_44) ;  /* 0x0000000108d47547 */ /* 0x000fea000b800000 */
[----:B------:R-:W2:Y:S01]  /*2920*/  LDCU.128 UR12, c[0x0][0xb10] ;  /* 0x00016200ff0c77ac */ /* 0x000ea20008000c00 */
[----:B------:R-:W4:Y:S01]  /*2930*/  LDCU UR21, c[0x0][0xb20] ;  /* 0x00016400ff1577ac */ /* 0x000f220008000800 */
[----:B------:R-:W3:Y:S01]  /*2940*/  LDCU UR20, c[0x0][0xb0c] ;  /* 0x00016180ff1477ac */ /* 0x000ee20008000800 */
[----:B------:R-:W1:Y:S01]  /*2950*/  LDCU.64 UR8, c[0x0][0xb28] ;  /* 0x00016500ff0877ac */ /* 0x000e620008000a00 */
[----:B------:R-:W-:Y:S02]  /*2960*/  UISETP.NE.AND UP3, UPT, UR39, 0x1, UPT ;  /* 0x000000012700788c */ /* 0x000fe4000bf65270 */
[----:B--2---:R-:W-:Y:S02]  /*2970*/  UIMAD.WIDE.U32 UR6, UR63, UR15, URZ ;  /* 0x0000000f3f0672a5 */ /* 0x004fe4000f8e00ff */
[----:B------:R-:W-:Y:S02]  /*2980*/  UIMAD.WIDE.U32 UR4, UR64, UR12, URZ ;  /* 0x0000000c400472a5 */ /* 0x000fe4000f8e00ff */
[----:B------:R-:W-:-:S02]  /*2990*/  UISETP.NE.AND UP0, UPT, UR14, 0x1, UPT ;  /* 0x000000010e00788c */ /* 0x000fc4000bf05270 */
[----:B------:R-:W-:Y:S01]  /*29a0*/  UIMAD.WIDE.U32 UR18, UR53, UR15, URZ ;  /* 0x0000000f351272a5 */ /* 0x000fe2000f8e00ff */
[----:B------:R-:W-:Y:S02]  /*29b0*/  UMOV UR6, UR7 ;  /* 0x0000000700067c82 */ /* 0x000fe40008000000 */
[----:B------:R-:W-:Y:S01]  /*29c0*/  UMOV UR4, UR5 ;  /* 0x0000000500047c82 */ /* 0x000fe20008000000 */
[----:B----4-:R-:W-:Y:S02]  /*29d0*/  USHF.R.U32.HI UR6, URZ, UR21, UR6 ;  /* 0x00000015ff067299 */ /* 0x010fe40008011606 */
[----:B---3--:R-:W-:Y:S02]  /*29e0*/  UISETP.NE.AND UP2, UPT, UR20, 0x1, UPT ;  /* 0x000000011400788c */ /* 0x008fe4000bf45270 */
[----:B------:R-:W-:Y:S02]  /*29f0*/  USHF.R.U32.HI UR4, URZ, UR13, UR4 ;  /* 0x0000000dff047299 */ /* 0x000fe40008011604 */
[----:B------:R-:W-:-:S02]  /*2a00*/  USEL UR5, UR63, UR6, !UP0 ;  /* 0x000000063f057287 */ /* 0x000fc4000c000000 */
[----:B------:R-:W-:Y:S02]  /*2a10*/  USEL UR6, UR64, UR4, !UP2 ;  /* 0x0000000440067287 */ /* 0x000fe4000d000000 */
[----:B-1----:R-:W-:Y:S01]  /*2a20*/  UIMAD.WIDE.U32 UR10, UR5, UR8, URZ ;  /* 0x00000008050a72a5 */ /* 0x002fe2000f8e00ff */
[----:B------:R-:W-:Y:S01]  /*2a30*/  UMOV UR4, UR19 ;  /* 0x0000001300047c82 */ /* 0x000fe20008000000 */
[----:B------:R-:W-:Y:S02]  /*2a40*/  UIMAD.WIDE.U32 UR16, UR61, UR12, URZ ;  /* 0x0000000c3d1072a5 */ /* 0x000fe4000f8e00ff */
[----:B------:R-:W-:-:S03]  /*2a50*/  UIMAD.WIDE.U32 UR18, UR6, UR8, URZ ;  /* 0x00000008061272a5 */ /* 0x000fc6000f8e00ff */
[----:B------:R-:W-:Y:S01]  /*2a60*/  UMOV UR10, UR11 ;  /* 0x0000000b000a7c82 */ /* 0x000fe20008000000 */
[----:B------:R-:W-:Y:S02]  /*2a70*/  USHF.R.U32.HI UR4, URZ, UR21, UR4 ;  /* 0x00000015ff047299 */ /* 0x000fe40008011604 */
[----:B------:R-:W-:Y:S01]  /*2a80*/  @UP3 USHF.R.U32.HI UR5, URZ, UR9, UR10 ;  /* 0x00000009ff053299 */ /* 0x000fe2000801160a */
[----:B------:R-:W-:Y:S01]  /*2a90*/  UMOV UR16, UR17 ;  /* 0x0000001100107c82 */ /* 0x000fe20008000000 */
[----:B------:R-:W-:Y:S01]  /*2aa0*/  UMOV UR18, UR19 ;  /* 0x0000001300127c82 */ /* 0x000fe20008000000 */
[----:B------:R-:W-:Y:S02]  /*2ab0*/  USHF.R.U32.HI UR13, URZ, UR13, UR16 ;  /* 0x0000000dff0d7299 */ /* 0x000fe40008011610 */
[----:B------:R-:W-:Y:S02]  /*2ac0*/  USEL UR4, UR53, UR4, !UP0 ;  /* 0x0000000435047287 */ /* 0x000fe4000c000000 */
[----:B------:R-:W-:-:S02]  /*2ad0*/  @UP3 USHF.R.U32.HI UR6, URZ, UR9, UR18 ;  /* 0x00000009ff063299 */ /* 0x000fc40008011612 */
[----:B------:R-:W-:Y:S02]  /*2ae0*/  UIMAD UR7, UR39, UR5, URZ ;  /* 0x00000005270772a4 */ /* 0x000fe4000f8e02ff */
[----:B------:R-:W-:Y:S02]  /*2af0*/  USEL UR5, UR61, UR13, !UP2 ;  /* 0x0000000d3d057287 */ /* 0x000fe4000d000000 */
[----:B------:R-:W-:Y:S02]  /*2b00*/  UIMAD UR10, UR39, UR6, URZ ;  /* 0x00000006270a72a4 */ /* 0x000fe4000f8e02ff */
[----:B------:R-:W-:Y:S02]  /*2b10*/  UISETP.GE.AND UP0, UPT, UR4, UR7, UPT ;  /* 0x000000070400728c */ /* 0x000fe4000bf06270 */
[----:B------:R-:W-:Y:S02]  /*2b20*/  UIMAD.WIDE.U32 UR12, UR4, UR8, URZ ;  /* 0x00000008040c72a5 */ /* 0x000fe4000f8e00ff */
[----:B------:R-:W-:-:S02]  /*2b30*/  UISETP.GE.OR UP0, UPT, UR5, UR10, UP0 ;  /* 0x0000000a0500728c */ /* 0x000fc40008706670 */
[----:B------:R-:W-:Y:S02]  /*2b40*/  UIMAD.WIDE.U32 UR10, UR5, UR8, URZ ;  /* 0x00000008050a72a5 */ /* 0x000fe4000f8e00ff */
[----:B------:R-:W-:Y:S01]  /*2b50*/  UIADD3 UR12, UPT, UPT, -UR4, URZ, URZ ;  /* 0x000000ff040c7290 */ /* 0x000fe2000fffe1ff */
[----:B------:R-:W-:Y:S01]  /*2b60*/  UMOV UR8, UR13 ;  /* 0x0000000d00087c82 */ /* 0x000fe20008000000 */
[----:B------:R-:W-:Y:S02]  /*2b70*/  UIADD3 UR10, UPT, UPT, -UR5, URZ, URZ ;  /* 0x000000ff050a7290 */ /* 0x000fe4000fffe1ff */
        /* <DEDUP_REMOVED lines=15> */
.L_x_44:
[----:B------:R-:W2:Y:S02]  /*2c70*/  LDCU UR4, c[0x0][0xb30] ;  /* 0x00016600ff0477ac */ /* 0x000ea40008000800 */
[----:B--2---:R-:W-:-:S09]  /*2c80*/  UISETP.NE.AND UP0, UPT, UR4, 0x1, UPT ;  /* 0x000000010400788c */ /* 0x004fd2000bf05270 */
[----:B------:R-:W-:Y:S05]  /*2c90*/  BRA.U UP0, `(.L_x_45) ;  /* 0x0000000100447547 */ /* 0x000fea000b800000 */
[----:B------:R-:W2:Y:S01]  /*2ca0*/  LDCU.128 UR8, c[0x0][0xb10] ;  /* 0x00016200ff0877ac */ /* 0x000ea20008000c00 */
[----:B------:R-:W4:Y:S01]  /*2cb0*/  LDCU UR12, c[0x0][0xb0c] ;  /* 0x00016180ff0c77ac */ /* 0x000f220008000800 */
[----:B------:R-:W1:Y:S01]  /*2cc0*/  LDCU UR13, c[0x0][0xb20] ;  /* 0x00016400ff0d77ac */ /* 0x000e620008000800 */
[----:B--2---:R-:W-:Y:S02]  /*2cd0*/  UIMAD.WIDE.U32 UR6, UR61, UR8, URZ ;  /* 0x000000083d0672a5 */ /* 0x004fe4000f8e00ff */
[----:B------:R-:W-:Y:S02]  /*2ce0*/  UIMAD.WIDE.U32 UR4, UR53, UR11, URZ ;  /* 0x0000000b350472a5 */ /* 0x000fe4000f8e00ff */
[----:B----4-:R-:W-:Y:S02]  /*2cf0*/  UISETP.NE.AND UP2, UPT, UR12, 0x1, UPT ;  /* 0x000000010c00788c */ /* 0x010fe4000bf45270 */
[----:B------:R-:W-:Y:S01]  /*2d00*/  UISETP.NE.AND UP0, UPT, UR10, 0x1, UPT ;  /* 0x000000010a00788c */ /* 0x000fe2000bf05270 */
[----:B------:R-:W-:-:S02]  /*2d10*/  UMOV UR6, UR7 ;  /* 0x0000000700067c82 */ /* 0x000fc40008000000 */
[----:B------:R-:W-:Y:S01]  /*2d20*/  UMOV UR4, UR5 ;  /* 0x0000000500047c82 */ /* 0x000fe20008000000 */
[----:B------:R-:W-:Y:S02]  /*2d30*/  USHF.R.U32.HI UR6, URZ, UR9, UR6 ;  /* 0x00000009ff067299 */ /* 0x000fe40008011606 */
[----:B-1----:R-:W-:Y:S02]  /*2d40*/  USHF.R.U32.HI UR4, URZ, UR13, UR4 ;  /* 0x0000000dff047299 */ /* 0x002fe40008011604 */
[----:B------:R-:W-:Y:S02]  /*2d50*/  USEL UR5, UR61, UR6, !UP2 ;  /* 0x000000063d057287 */ /* 0x000fe4000d000000 */
[----:B------:R-:W-:-:S04]  /*2d60*/  USEL UR4, UR53, UR4, !UP0 ;  /* 0x0000000435047287 */ /* 0x000fc8000c000000 */
[----:B------:R-:W-:Y:S02]  /*2d70*/  UIADD3 UR6, UPT, UPT, UR5, -UR4, URZ ;  /* 0x8000000405067290 */ /* 0x000fe4000fffe0ff */
[----:B------:R-:W-:Y:S02]  /*2d80*/  UIADD3 UR4, UPT, UPT, -UR5, UR4, URZ ;  /* 0x0000000405047290 */ /* 0x000fe4000fffe1ff */
[----:B------:R-:W-:Y:S02]  /*2d90*/  UIMAD UR53, UR6, UR10, UR53 ;  /* 0x0000000a063572a4 */ /* 0x000fe4000f8e0235 */
[----:B------:R-:W-:-:S12]  /*2da0*/  UIMAD UR61, UR4, UR12, UR61 ;  /* 0x0000000c043d72a4 */ /* 0x000fd8000f8e023d */
.L_x_45:
[----:B------:R-:W-:Y:S01]  /*2db0*/  VIADD R11, R11, 0x1 ;  /* 0x000000010b0b7836 */ /* 0x000fe20000000000 */
[----:B------:R-:W-:Y:S02]  /*2dc0*/  R2UR UR5, R54 ;  /* 0x00000000360572ca */ /* 0x000fe400000e0000 */
[----:B------:R-:W-:Y:S02]  /*2dd0*/  R2UR UR4, R53 ;  /* 0x00000000350472ca */ /* 0x000fe400000e0000 */
[C---:B------:R-:W-:Y:S02]  /*2de0*/  ISETP.NE.AND P0, PT, R11.reuse, 0x2, PT ;  /* 0x000000020b00780c */ /* 0x040fe40003f05270 */
[----:B------:R-:W-:Y:S02]  /*2df0*/  PLOP3.LUT P2, PT, PT, PT, PT, 0x80, 0x8 ;  /* 0x000000000008781c */ /* 0x000fe40003f4f070 */
[----:B-1----:R-:W-:Y:S02]  /*2e00*/  SEL R0, RZ, 0x1, P0 ;  /* 0x00000001ff007807 */ /* 0x002fe40000000000 */
[----:B------:R-:W-:-:S02]  /*2e10*/  SEL R11, R11, RZ, P0 ;  /* 0x000000ff0b0b7207 */ /* 0x000fc40000000000 */
[----:B------:R-:W-:Y:S01]  /*2e20*/  LOP3.LUT R10, R10, R0, RZ, 0x3c, !PT ;  /* 0x000000000a0a7212 */ /* 0x000fe200078e3cff */
[----:B------:R-:W-:Y:S02]  /*2e30*/  UIADD3 UR24, UPT, UPT, UR61, UR5, URZ ;  /* 0x000000053d187290 */ /* 0x000fe4000fffe0ff */
[----:B------:R-:W-:Y:S01]  /*2e40*/  UIADD3 UR28, UPT, UPT, UR53, UR4, URZ ;  /* 0x00000004351c7290 */ /* 0x000fe2000fffe0ff */
[----:B------:R-:W-:Y:S11]  /*2e50*/  BRA.U UP1, `(.L_x_46) ;  /* 0xffffffe901f47547 */ /* 0x000ff6000b83ffff */
[----:B------:R-:W-:Y:S01]  /*2e60*/  UIADD3 UR22, UPT, UPT, UR22, 0x10, URZ ;  /* 0x0000001016167890 */ /* 0x000fe2000fffe0ff */
[----:B------:R-:W-:-:S03]  /*2e70*/  SHF.L.U32 R2, R12, 0x1f, RZ ;  /* 0x0000001f0c027819 */ /* 0x000fc600000006ff */
[----:B------:R-:W-:-:S09]  /*2e80*/  ULEA UR4, UR29, UR22, 0x3 ;  /* 0x000000161d047291 */ /* 0x000fd2000f8e18ff */
[----:B------:R-:W1:Y:S02]  /*2e90*/  SYNCS.PHASECHK.TRANS64.TRYWAIT P0, [UR4], R2 ;  /* 0x00000002ff0075a7 */ /* 0x000e640008001104 */
[----:B-1----:R-:W-:Y:S05]  /*2ea0*/  @!P0 BRA `(.L_x_47) ;  /* 0x0000006000f08947 */ /* 0x002fea0003800000 */
.L_x_156:
[----:B------:R-:W-:-:S04]  /*2eb0*/  UIADD3 UR4, UPT, UPT, UR29, 0x1, URZ ;  /* 0x000000011d047890 */ /* 0x000fc8000fffe0ff */
[----:B------:R-:W-:-:S04]  /*2ec0*/  UISETP.NE.AND UP0, UPT, UR4, 0x2, UPT ;  /* 0x000000020400788c */ /* 0x000fc8000bf05270 */
[----:B------:R-:W-:Y:S02]  /*2ed0*/  USEL UR5, URZ, 0x1, UP0 ;  /* 0x00000001ff057887 */ /* 0x000fe40008000000 */
[----:B------:R-:W-:-:S04]  /*2ee0*/  USEL UR4, UR4, URZ, UP0 ;  /* 0x000000ff04047287 */ /* 0x000fc80008000000 */
[----:B------:R-:W-:Y:S01]  /*2ef0*/  ULEA UR4, UR4, UR22, 0x3 ;  /* 0x0000001604047291 */ /* 0x000fe2000f8e18ff */
[----:B-1----:R-:W-:-:S04]  /*2f00*/  LOP3.LUT R2, R12, UR5, RZ, 0x3c, !PT ;  /* 0x000000050c027c12 */ /* 0x002fc8000f8e3cff */
[----:B------:R-:W-:Y:S01]  /*2f10*/  SHF.L.U32 R2, R2, 0x1f, RZ ;  /* 0x0000001f02027819 */ /* 0x000fe200000006ff */
[----:B------:R-:W-:-:S07]  /*2f20*/  IMAD.U32 R0, RZ, RZ, UR4 ;  /* 0x00000004ff007e24 */ /* 0x000fce000f8e00ff */
.L_x_48:
[----:B-1----:R1:W2:Y:S02]  /*2f30*/  SYNCS.PHASECHK.TRANS64.TRYWAIT P0, [R0+URZ], R2 ;  /* 0x00000002000075a7 */ /* 0x0022a400080011ff */
[----:B--2---:R-:W-:Y:S05]  /*2f40*/  @!P0 NANOSLEEP.SYNCS 0x989680 ;  /* 0x009896800000895d */ /* 0x004fea0003900000 */
[----:B------:R-:W2:Y:S02]  /*2f50*/  @!P0 SYNCS.PHASECHK.TRANS64 P0, [R0+URZ], R2 ;  /* 0x00000002000085a7 */ /* 0x000ea400080010ff */
[----:B--2---:R-:W-:Y:S05]  /*2f60*/  @P0 EXIT ;  /* 0x000000000000094d */ /* 0x004fea0003800000 */
[----:B------:R-:W-:Y:S05]  /*2f70*/  BRA `(.L_x_48) ;  /* 0xfffffffc00ec7947 */ /* 0x000fea000383ffff */
.L_x_22:
[----:B------:R-:W-:-:S04]  /*2f80*/  UISETP.NE.AND UP0, UPT, UR62, URZ, UPT ;  /* 0x000000ff3e00728c */ /* 0x000fc8000bf05270 */
[----:B------:R-:W-:-:S09]  /*2f90*/  UISETP.NE.OR UP0, UPT, UR20, 0x1, UP0 ;  /* 0x000000011400788c */ /* 0x000fd20008705670 */
[----:B------:R-:W-:Y:S05]  /*2fa0*/  BRA.U UP0, `(.L_x_49) ;  /* 0x00000005004c7547 */ /* 0x000fea000b800000 */
[----:B------:R-:W-:Y:S01]  /*2fb0*/  HFMA2 R3, -RZ, RZ, 0, 0 ;  /* 0x00000000ff037431 */ /* 0x000fe200000001ff */
[----:B------:R-:W-:Y:S01]  /*2fc0*/  ISETP.GE.U32.AND P2, PT, R5, 0x8, PT ;  /* 0x000000080500780c */ /* 0x000fe20003f46070 */
[----:B------:R-:W-:Y:S01]  /*2fd0*/  IMAD.MOV.U32 R12, RZ, RZ, 0x1 ;  /* 0x00000001ff0c7424 */ /* 0x000fe200078e00ff */
[----:B------:R-:W-:Y:S01]  /*2fe0*/  CS2R R6, SRZ ;  /* 0x0000000000067805 */ /* 0x000fe2000001ff00 */
[----:B------:R-:W-:Y:S01]  /*2ff0*/  IMAD.MOV.U32 R4, RZ, RZ, RZ ;  /* 0x000000ffff047224 */ /* 0x000fe200078e00ff */
[----:B------:R-:W-:Y:S01]  /*3000*/  UMOV UR6, 0x400 ;  /* 0x0000040000067882 */ /* 0x000fe20000000000 */
[----:B------:R-:W-:Y:S01]  /*3010*/  UMOV UR5, URZ ;  /* 0x000000ff00057c82 */ /* 0x000fe20008000000 */
[----:B------:R-:W-:-:S12]  /*3020*/  ULEA UR6, UR62, UR6, 0x18 ;  /* 0x000000063e067291 */ /* 0x000fd8000f8ec0ff */
.L_x_53:
[----:B------:R-:W-:Y:S02]  /*3030*/  LEA R0, R3, UR6, 0x3 ;  /* 0x0000000603007c11 */ /* 0x000fe4000f8e18ff */
[----:B------:R-:W-:-:S03]  /*3040*/  SHF.L.U32 R8, R4, 0x1f, RZ ;  /* 0x0000001f04087819 */ /* 0x000fc600000006ff */
[----:B------:R-:W-:Y:S01]  /*3050*/  VIADD R9, R0, 0xe0 ;  /* 0x000000e000097836 */ /* 0x000fe20000000000 */
[----:B------:R-:W2:Y:S02]  /*3060*/  SYNCS.PHASECHK.TRANS64.TRYWAIT P0, [R0+URZ+0xd0], R8 ;  /* 0x0000d008000075a7 */ /* 0x000ea400080011ff */
[----:B--2---:R-:W-:Y:S05]  /*3070*/  @!P0 BRA `(.L_x_50) ;  /* 0x0000006000948947 */ /* 0x004fea0003800000 */
.L_x_157:
[----:B------:R-:W-:Y:S01]  /*3080*/  ULEA UR4, UR5, UR6, 0x3 ;  /* 0x0000000605047291 */ /* 0x000fe2000f8e18ff */
[----:B--2---:R-:W-:Y:S01]  /*3090*/  PRMT R0, RZ, 0x654, R9 ;  /* 0x00000654ff007816 */ /* 0x004fe20000000009 */
[----:B------:R-:W-:Y:S01]  /*30a0*/  @!P2 IMAD.MOV.U32 R8, RZ, RZ, 0x10 ;  /* 0x00000010ff08a424 */ /* 0x000fe200078e00ff */
[----:B------:R-:W-:Y:S01]  /*30b0*/  SHF.L.U32 R9, R12, 0x1f, RZ ;  /* 0x0000001f0c097819 */ /* 0x000fe200000006ff */
[----:B------:R-:W-:Y:S01]  /*30c0*/  UIADD3 UR7, UPT, UPT, UR4, 0x70, URZ ;  /* 0x0000007004077890 */ /* 0x000fe2000fffe0ff */
[----:B------:R2:W-:Y:S05]  /*30d0*/  SYNCS.ARRIVE.TRANS64.RED.A1T0 RZ, [R0+URZ], RZ ;  /* 0x000000ff00ff79a7 */ /* 0x0005ea00081004ff */
[----:B------:R-:W-:Y:S01]  /*30e0*/  IMAD.U32 R10, RZ, RZ, UR7 ;  /* 0x00000007ff0a7e24 */ /* 0x000fe2000f8e00ff */
[----:B------:R-:W3:Y:S04]  /*30f0*/  SYNCS.PHASECHK.TRANS64.TRYWAIT P0, [UR4+0x80], R9 ;  /* 0x00008009ff0075a7 */ /* 0x000ee80008001104 */
[----:B------:R-:W-:Y:S01]  /*3100*/  PRMT R10, R5, 0x654, R10 ;  /* 0x00000654050a7816 */ /* 0x000fe2000000000a */
[----:B--23--:R-:W-:Y:S06]  /*3110*/  @!P0 BRA `(.L_x_51) ;  /* 0x0000006000808947 */ /* 0x00cfec0003800000 */
.L_x_159:
[----:B------:R-:W-:Y:S01]  /*3120*/  ULEA UR8, UR5, UR6, 0x4 ;  /* 0x0000000605087291 */ /* 0x000fe2000f8e20ff */
[----:B------:R-:W-:Y:S01]  /*3130*/  SEL R2, R10, R2, !P2 ;  /* 0x000000020a027207 */ /* 0x000fe20005000000 */
[----:B------:R-:W-:Y:S01]  /*3140*/  UIADD3 UR9, UPT, UPT, UR4, 0x70, URZ ;  /* 0x0000007004097890 */ /* 0x000fe2000fffe0ff */
[----:B--2---:R-:W-:Y:S01]  /*3150*/  LEA R0, R7, UR6, 0x3 ;  /* 0x0000000607007c11 */ /* 0x004fe2000f8e18ff */
[----:B------:R-:W-:Y:S01]  /*3160*/  UIADD3 UR8, UPT, UPT, UR8, 0x100, URZ ;  /* 0x0000010008087890 */ /* 0x000fe2000fffe0ff */
[----:B------:R2:W-:Y:S01]  /*3170*/  @!P2 SYNCS.ARRIVE.TRANS64.RED RZ, [R2+URZ], R8 ;  /* 0x0000000802ffa9a7 */ /* 0x0005e200080004ff */
[----:B------:R-:W-:Y:S01]  /*3180*/  UIADD3 UR4, UPT, UPT, UR5, 0x1, URZ ;  /* 0x0000000105047890 */ /* 0x000fe2000fffe0ff */
[----:B------:R-:W-:-:S03]  /*3190*/  VIADD R3, R3, 0x1 ;  /* 0x0000000103037836 */ /* 0x000fc60000000000 */
[----:B------:R-:W-:Y:S02]  /*31a0*/  UISETP.NE.AND UP0, UPT, UR4, 0x2, UPT ;  /* 0x000000020400788c */ /* 0x000fe4000bf05270 */
[----:B------:R-:W-:Y:S01]  /*31b0*/  ISETP.NE.AND P0, PT, R3, 0x2, PT ;  /* 0x000000020300780c */ /* 0x000fe20003f05270 */
[----:B------:R-:W-:Y:S06]  /*31c0*/  UGETNEXTWORKID.BROADCAST [UR8], [UR9] ;  /* 0x00000000080073ca */ /* 0x000fec0008000100 */
[----:B------:R-:W-:Y:S02]  /*31d0*/  USEL UR7, URZ, 0x1, UP0 ;  /* 0x00000001ff077887 */ /* 0x000fe40008000000 */
[----:B------:R-:W-:-:S04]  /*31e0*/  USEL UR5, UR4, URZ, UP0 ;  /* 0x000000ff04057287 */ /* 0x000fc80008000000 */
[----:B------:R-:W-:Y:S02]  /*31f0*/  LOP3.LUT R12, R12, UR7, RZ, 0x3c, !PT ;  /* 0x000000070c0c7c12 */ /* 0x000fe4000f8e3cff */
[----:B--2---:R-:W-:-:S04]  /*3200*/  SHF.L.U32 R8, R6, 0x1f, RZ ;  /* 0x0000001f06087819 */ /* 0x004fc800000006ff */
[----:B------:R-:W2:Y:S02]  /*3210*/  SYNCS.PHASECHK.TRANS64.TRYWAIT P1, [R0+URZ+0x70], R8 ;  /* 0x00007008000075a7 */ /* 0x000ea400080211ff */
[----:B--2---:R-:W-:Y:S05]  /*3220*/  @!P1 BRA `(.L_x_52) ;  /* 0x0000006000549947 */ /* 0x004fea0003800000 */
.L_x_160:
[----:B--2---:R-:W-:Y:S01]  /*3230*/  LEA R8, R7, UR6, 0x4 ;  /* 0x0000000607087c11 */ /* 0x004fe2000f8e20ff */
[----:B------:R-:W-:Y:S01]  /*3240*/  VIADD R0, R0, 0x80 ;  /* 0x0000008000007836 */ /* 0x000fe20000000000 */
[----:B------:R-:W-:Y:S01]  /*3250*/  SEL R3, R3, RZ, P0 ;  /* 0x000000ff03037207 */ /* 0x000fe20000000000 */
[----:B------:R-:W-:-:S03]  /*3260*/  VIADD R7, R7, 0x1 ;  /* 0x0000000107077836 */ /* 0x000fc60000000000 */
[----:B------:R-:W2:Y:S01]  /*3270*/  LDS.128 R8, [R8+0x100] ;  /* 0x0001000008087984 */ /* 0x000ea20000000c00 */
[----:B------:R-:W-:Y:S02]  /*3280*/  PRMT R0, RZ, 0x654, R0 ;  /* 0x00000654ff007816 */ /* 0x000fe40000000000 */
[C---:B------:R-:W-:Y:S01]  /*3290*/  ISETP.NE.AND P1, PT, R7.reuse, 0x2, PT ;  /* 0x000000020700780c */ /* 0x040fe20003f25270 */
[----:B------:R-:W-:Y:S01]  /*32a0*/  @!PT LDS RZ, [RZ] ;  /* 0x00000000fffff984 */ /* 0x000fe20000000800 */
[----:B------:R-:W-:Y:S01]  /*32b0*/  @!PT LDS RZ, [RZ] ;  /* 0x00000000fffff984 */ /* 0x000fe20000000800 */
[----:B------:R-:W-:Y:S01]  /*32c0*/  @!PT LDS RZ, [RZ] ;  /* 0x00000000fffff984 */ /* 0x000fe20000000800 */
[----:B------:R-:W-:Y:S01]  /*32d0*/  @!PT LDS RZ, [RZ] ;  /* 0x00000000fffff984 */ /* 0x000fe20000000800 */
[----:B------:R3:W-:Y:S06]  /*32e0*/  MEMBAR.ALL.CTA ;  /* 0x0000000000007992 */ /* 0x0007ec0000008000 */
[----:B---3--:R-:W3:Y:S01]  /*32f0*/  FENCE.VIEW.ASYNC.S ;  /* 0x00000000000073c6 */ /* 0x008ee20000000000 */
[----:B------:R-:W-:Y:S01]  /*3300*/  SEL R7, R7, RZ, P1 ;  /* 0x000000ff07077207 */ /* 0x000fe20000800000 */
[----:B---3--:R3:W-:Y:S01]  /*3310*/  SYNCS.ARRIVE.TRANS64.RED.A1T0 RZ, [R0+URZ], RZ ;  /* 0x000000ff00ff79a7 */ /* 0x0087e200081004ff */
[----:B--2---:R-:W-:-:S02]  /*3320*/  LOP3.LUT P3, RZ, R10, 0x1, RZ, 0xc0, !PT ;  /* 0x000000010aff7812 */ /* 0x004fc4000786c0ff */
[----:B------:R-:W-:-:S04]  /*3330*/  SEL R8, RZ, 0x1, P1 ;  /* 0x00000001ff087807 */ /* 0x000fc80000800000 */
[----:B------:R-:W-:Y:S02]  /*3340*/  LOP3.LUT R6, R6, R8, RZ, 0x3c, !PT ;  /* 0x0000000806067212 */ /* 0x000fe400078e3cff */
[----:B---3--:R-:W-:-:S04]  /*3350*/  SEL R0, RZ, 0x1, P0 ;  /* 0x00000001ff007807 */ /* 0x008fc80000000000 */
[----:B------:R-:W-:Y:S01]  /*3360*/  LOP3.LUT R4, R4, R0, RZ, 0x3c, !PT ;  /* 0x0000000004047212 */ /* 0x000fe200078e3cff */
[----:B------:R-:W-:Y:S06]  /*3370*/  @P3 BRA `(.L_x_53) ;  /* 0xfffffffc002c3947 */ /* 0x000fec000383ffff */
[----:B------:R-:W-:Y:S01]  /*3380*/  ULEA UR4, UR5, UR6, 0x3 ;  /* 0x0000000605047291 */ /* 0x000fe2000f8e18ff */
[----:B------:R-:W-:-:S08]  /*3390*/  SHF.L.U32 R2, R12, 0x1f, RZ ;  /* 0x0000001f0c027819 */ /* 0x000fd000000006ff */
[----:B------:R-:W2:Y:S02]  /*33a0*/  SYNCS.PHASECHK.TRANS64 P0, [UR4+0x80], R2 ;  /* 0x00008002ff0075a7 */ /* 0x000ea40008001004 */
[----:B--2---:R-:W-:Y:S05]  /*33b0*/  @P0 BRA `(.L_x_54) ;  /* 0x0000000000080947 */ /* 0x004fea0003800000 */
[----:B------:R-:W2:Y:S02]  /*33c0*/  SYNCS.PHASECHK.TRANS64.TRYWAIT P0, [UR4+0x80], R2 ;  /* 0x00008002ff0075a7 */ /* 0x000ea40008001104 */
[----:B--2---:R-:W-:Y:S05]  /*33d0*/  @!P0 BRA `(.L_x_55) ;  /* 0x0000005c00fc8947 */ /* 0x004fea0003800000 */
.L_x_54:
[----:B------:R-:W-:-:S04]  /*33e0*/  UIADD3 UR7, UPT, UPT, UR5, 0x1, URZ ;  /* 0x0000000105077890 */ /* 0x000fc8000fffe0ff */
[----:B------:R-:W-:-:S04]  /*33f0*/  UISETP.NE.AND UP0, UPT, UR7, 0x2, UPT ;  /* 0x000000020700788c */ /* 0x000fc8000bf05270 */
[----:B------:R-:W-:Y:S02]  /*3400*/  USEL UR8, URZ, 0x1, UP0 ;  /* 0x00000001ff087887 */ /* 0x000fe40008000000 */
[----:B------:R-:W-:-:S04]  /*3410*/  USEL UR7, UR7, URZ, UP0 ;  /* 0x000000ff07077287 */ /* 0x000fc80008000000 */
[----:B------:R-:W-:Y:S01]  /*3420*/  ULEA UR7, UR7, UR6, 0x3 ;  /* 0x0000000607077291 */ /* 0x000fe2000f8e18ff */
[----:B--2---:R-:W-:-:S04]  /*3430*/  LOP3.LUT R2, R12, UR8, RZ, 0x3c, !PT ;  /* 0x000000080c027c12 */ /* 0x004fc8000f8e3cff */
[----:B------:R-:W-:-:S04]  /*3440*/  SHF.L.U32 R0, R2, 0x1f, RZ ;  /* 0x0000001f02007819 */ /* 0x000fc800000006ff */
[----:B------:R-:W2:Y:S02]  /*3450*/  SYNCS.PHASECHK.TRANS64 P0, [UR7+0x80], R0 ;  /* 0x00008000ff0075a7 */ /* 0x000ea40008001007 */
[----:B-12---:R-:W-:Y:S05]  /*3460*/  @P0 EXIT ;  /* 0x000000000000094d */ /* 0x006fea0003800000 */
[----:B------:R-:W-:Y:S02]  /*3470*/  SHF.L.U32 R2, R2, 0x1f, RZ ;  /* 0x0000001f02027819 */ /* 0x000fe400000006ff */
[----:B------:R-:W-:-:S07]  /*3480*/  MOV R0, UR7 ;  /* 0x0000000700007c02 */ /* 0x000fce0008000f00 */
.L_x_56:
[----:B-1----:R1:W2:Y:S02]  /*3490*/  SYNCS.PHASECHK.TRANS64.TRYWAIT P0, [R0+URZ+0x80], R2 ;  /* 0x00008002000075a7 */ /* 0x0022a400080011ff */
[----:B--2---:R-:W-:Y:S05]  /*34a0*/  @!P0 NANOSLEEP.SYNCS 0x989680 ;  /* 0x009896800000895d */ /* 0x004fea0003900000 */
[----:B------:R-:W2:Y:S02]  /*34b0*/  @!P0 SYNCS.PHASECHK.TRANS64 P0, [R0+URZ+0x80], R2 ;  /* 0x00008002000085a7 */ /* 0x000ea400080010ff */
[----:B--2---:R-:W-:Y:S05]  /*34c0*/  @P0 EXIT ;  /* 0x000000000000094d */ /* 0x004fea0003800000 */
[----:B------:R-:W-:Y:S05]  /*34d0*/  BRA `(.L_x_56) ;  /* 0xfffffffc00ec7947 */ /* 0x000fea000383ffff */
.L_x_49:
[----:B------:R-:W-:Y:S05]  /*34e0*/  BRA.U UP5, `(.L_x_57) ;  /* 0x00000019054c7547 */ /* 0x000fea000b800000 */
[----:B------:R-:W-:Y:S01]  /*34f0*/  UMOV UR4, 0x40 ;  /* 0x0000004000047882 */ /* 0x000fe20000000000 */
[----:B------:R-:W-:Y:S01]  /*3500*/  NOP ;  /* 0x0000000000007918 */ /* 0x000fe20000000000 */
[----:B------:R-:W-:Y:S01]  /*3510*/  ULEA UR5, UR62, UR4, 0x18 ;  /* 0x000000043e057291 */ /* 0x000fe2000f8ec0ff */
[----:B------:R-:W-:Y:S02]  /*3520*/  UMOV UR6, 0x400 ;  /* 0x0000040000067882 */ /* 0x000fe40000000000 */
[----:B------:R-:W-:-:S06]  /*3530*/  ULEA UR6, UR62, UR6, 0x18 ;  /* 0x000000063e067291 */ /* 0x000fcc000f8ec0ff */
[----:B------:R-:W2:Y:S02]  /*3540*/  LDS.U8 R5, [UR5+0x1c] ;  /* 0x00001c05ff057984 */ /* 0x000ea40008000000 */
[----:B--2---:R-:W-:-:S13]  /*3550*/  ISETP.NE.AND P0, PT, R5, RZ, PT ;  /* 0x000000ff0500720c */ /* 0x004fda0003f05270 */
[----:B------:R-:W-:Y:S05]  /*3560*/  @P0 BRA `(.L_x_58) ;  /* 0x0000000400180947 */ /* 0x000fea0003800000 */
[----:B------:R-:W-:Y:S01]  /*3570*/  R2UR UR4, R2 ;  /* 0x00000000020472ca */ /* 0x000fe200000e0000 */
[----:B------:R-:W-:-:S12]  /*3580*/  UIADD3 UR7, UPT, UPT, UR5, 0x8, URZ ;  /* 0x0000000805077890 */ /* 0x000fd8000fffe0ff */
[----:B------:R-:W-:-:S09]  /*3590*/  UISETP.NE.U32.AND UP1, UPT, UR4, 0x1, UPT ;  /* 0x000000010400788c */ /* 0x000fd2000bf25070 */
[----:B------:R-:W-:Y:S05]  /*35a0*/  BRA.U !UP1, `(.L_x_59) ;  /* 0x0000000109a47547 */ /* 0x000fea000b800000 */
[----:B------:R-:W-:Y:S01]  /*35b0*/  ELECT P0, URZ, PT ;  /* 0x0000000000ff782f */ /* 0x000fe20003800000 */
[----:B------:R-:W-:-:S12]  /*35c0*/  BSSY B0, `(.L_x_59) ;  /* 0x0000027000007945 */ /* 0x000fd80003800000 */
[----:B------:R-:W-:Y:S05]  /*35d0*/  @!P0 BRA `(.L_x_60) ;  /* 0x0000000000948947 */ /* 0x000fea0003800000 */
[----:B------:R-:W-:-:S05]  /*35e0*/  UMOV UR4, 0x10 ;  /* 0x0000001000047882 */ /* 0x000fca0000000000 */
[----:B------:R-:W-:Y:S04]  /*35f0*/  DEPBAR.LE SB2, 0x36 ;  /* 0x0000ad800000791a */ /* 0x000fe80000000000 */
[----:B------:R-:W2:Y:S02]  /*3600*/  UTCATOMSWS.2CTA.FIND_AND_SET.ALIGN UP0, UR4, UR4 ;  /* 0x00000004000475e3 */ /* 0x000ea40008200800 */
[----:B--2---:R-:W-:Y:S01]  /*3610*/  MOV R12, UR4 ;  /* 0x00000004000c7c02 */ /* 0x004fe20008000f00 */
[----:B------:R-:W-:Y:S06]  /*3620*/  BRA.U UP0, `(.L_x_61) ;  /* 0x0000000100187547 */ /* 0x000fec000b800000 */
.L_x_62:
[----:B------:R-:W-:Y:S05]  /*3630*/  NANOSLEEP 0x64 ;  /* 0x000000640000795d */ /* 0x000fea0003800000 */
[----:B------:R-:W-:-:S05]  /*3640*/  UMOV UR4, 0x10 ;  /* 0x0000001000047882 */ /* 0x000fca0000000000 */
[----:B------:R-:W-:Y:S04]  /*3650*/  DEPBAR.LE SB2, 0x36 ;  /* 0x0000ad800000791a */ /* 0x000fe80000000000 */
[----:B------:R-:W2:Y:S02]  /*3660*/  UTCATOMSWS.2CTA.FIND_AND_SET.ALIGN UP0, UR4, UR4 ;  /* 0x00000004000475e3 */ /* 0x000ea40008200800 */
[----:B--2---:R-:W-:Y:S01]  /*3670*/  MOV R12, UR4 ;  /* 0x00000004000c7c02 */ /* 0x004fe20008000f00 */
[----:B------:R-:W-:Y:S05]  /*3680*/  BRA.U !UP0, `(.L_x_62) ;  /* 0xfffffffd08e87547 */ /* 0x000fea000b83ffff */
.L_x_61:
[----:B------:R-:W2:Y:S01]  /*3690*/  LDS R8, [UR5+0x10] ;  /* 0x00001005ff087984 */ /* 0x000ea20008000800 */
[----:B------:R-:W-:Y:S01]  /*36a0*/  R2UR UR4, R0 ;  /* 0x00000000000472ca */ /* 0x000fe200000e0000 */
[----:B------:R-:W-:-:S04]  /*36b0*/  IMAD.U32 R5, RZ, RZ, UR6 ;  /* 0x00000006ff057e24 */ /* 0x000fc8000f8e00ff */
[----:B------:R-:W-:-:S08]  /*36c0*/  VIADD R5, R5, 0x120 ;  /* 0x0000012005057836 */ /* 0x000fd00000000000 */
[----:B------:R-:W-:Y:S02]  /*36d0*/  MOV R6, UR4 ;  /* 0x0000000400067c02 */ /* 0x000fe40008000f00 */
[----:B--2---:R-:W-:-:S04]  /*36e0*/  SHF.L.U32 R8, R8, 0x1f, RZ ;  /* 0x0000001f08087819 */ /* 0x004fc800000006ff */
[----:B------:R-:W2:Y:S02]  /*36f0*/  SYNCS.PHASECHK.TRANS64.TRYWAIT P0, [UR5+0x8], R8 ;  /* 0x00000808ff0075a7 */ /* 0x000ea40008001105 */
[----:B--2---:R-:W-:Y:S05]  /*3700*/  @P0 BRA `(.L_x_63) ;  /* 0x0000000000080947 */ /* 0x004fea0003800000 */
[----:B------:R-:W2:Y:S02]  /*3710*/  SYNCS.PHASECHK.TRANS64.TRYWAIT P0, [UR5+0x8], R8 ;  /* 0x00000808ff0075a7 */ /* 0x000ea40008001105 */
[----:B--2---:R-:W-:Y:S05]  /*3720*/  @!P0 BRA `(.L_x_64) ;  /* 0x0000005c00408947 */ /* 0x004fea0003800000 */
.L_x_63:
[----:B------:R-:W-:Y:S01]  /*3730*/  R2UR UR4, R0 ;  /* 0x00000000000472ca */ /* 0x000fe200000e0000 */
[----:B------:R-:W-:Y:S01]  /*3740*/  IMAD.MOV.U32 R10, RZ, RZ, 0xffff ;  /* 0x0000ffffff0a7424 */ /* 0x000fe200078e00ff */
[----:B------:R-:W-:Y:S01]  /*3750*/  PRMT R6, R6, 0x654, R5 ;  /* 0x0000065406067816 */ /* 0x000fe20000000005 */
[----:B------:R-:W-:Y:S02]  /*3760*/  HFMA2 R5, -RZ, RZ, 0, 5.9604644775390625e-08 ;  /* 0x00000001ff057431 */ /* 0x000fe400000001ff */
[----:B--2---:R-:W-:Y:S02]  /*3770*/  IMAD.MOV.U32 R8, RZ, RZ, 0x4 ;  /* 0x00000004ff087424 */ /* 0x004fe400078e00ff */
[----:B------:R-:W-:Y:S01]  /*3780*/  IMAD.SHL.U32 R11, R12, 0x20, RZ ;  /* 0x000000200c0b7824 */ /* 0x000fe200078e00ff */
[----:B------:R-:W-:-:S05]  /*3790*/  SHF.L.U32 R10, R10, R12, RZ ;  /* 0x0000000c0a0a7219 */ /* 0x000fca00000006ff */
[----:B------:R-:W-:Y:S01]  /*37a0*/  UPRMT UR4, UR4, 0x654, UR7 ;  /* 0x0000065404047896 */ /* 0x000fe20008000007 */
[----:B------:R-:W-:-:S05]  /*37b0*/  SHF.L.U32 R9, R5, R12, RZ ;  /* 0x0000000c05097219 */ /* 0x000fca00000006ff */
[----:B------:R-:W-:-:S03]  /*37c0*/  MOV R7, UR4 ;  /* 0x0000000400077c02 */ /* 0x000fc60008000f00 */
[----:B------:R2:W-:Y:S01]  /*37d0*/  SYNCS.ARRIVE.TRANS64.RED RZ, [UR4], R8 ;  /* 0x00000008ffff79a7 */ /* 0x0005e20008000404 */
[----:B------:R2:W-:Y:S04]  /*37e0*/  STS [UR6+0x120], R11 ;  /* 0x0001200bff007988 */ /* 0x0005e80008000806 */
[----:B------:R2:W-:Y:S04]  /*37f0*/  STAS [R6.64], R12 ;  /* 0x0000000c06007dbd */ /* 0x0005e8000c0008ff */
[----:B------:R2:W-:Y:S04]  /*3800*/  ATOMS.OR RZ, [UR5+0x14], R10 ;  /* 0x0000140affff798c */ /* 0x0005e8000b000005 */
[----:B------:R2:W-:Y:S04]  /*3810*/  ATOMS.OR RZ, [UR5+0x18], R9 ;  /* 0x00001809ffff798c */ /* 0x0005e8000b000005 */
[----:B------:R2:W-:Y:S02]  /*3820*/  ATOMS.XOR RZ, [UR5+0x10], R5 ;  /* 0x00001005ffff798c */ /* 0x0005e4000b800005 */
.L_x_60:
[----:B-1----:R-:W-:Y:S05]  /*3830*/  BSYNC B0 ;  /* 0x0000000000007941 */ /* 0x002fea0003800000 */
.L_x_59:
[----:B------:R-:W-:Y:S05]  /*3840*/  BRA.U UP1, `(.L_x_65) ;  /* 0x0000000101707547 */ /* 0x000fea000b800000 */
[----:B------:R-:W-:-:S03]  /*3850*/  UMOV UR4, 0xffffffff ;  /* 0xffffffff00047882 */ /* 0x000fc60000000000 */
[----:B------:R-:W-:Y:S05]  /*3860*/  BRA.DIV UR4, `(.L_x_66) ;  /* 0x0000005e04087947 */ /* 0x000fea000b800000 */
[----:B------:R-:W-:-:S13]  /*3870*/  ELECT P0, URZ, PT ;  /* 0x0000000000ff782f */ /* 0x000fda0003800000 */
.L_x_164:
[----:B------:R-:W-:Y:S05]  /*3880*/  @!P0 BRA `(.L_x_65) ;  /* 0x0000000000608947 */ /* 0x000fea0003800000 */
[----:B--2---:R-:W2:Y:S02]  /*3890*/  LDS R6, [UR5+0x10] ;  /* 0x00001005ff067984 */ /* 0x004ea40008000800 */
[----:B--2---:R-:W-:-:S04]  /*38a0*/  SHF.L.U32 R6, R6, 0x1f, RZ ;  /* 0x0000001f06067819 */ /* 0x004fc800000006ff */
[----:B------:R-:W2:Y:S02]  /*38b0*/  SYNCS.PHASECHK.TRANS64.TRYWAIT P0, [UR5+0x8], R6 ;  /* 0x00000806ff0075a7 */ /* 0x000ea40008001105 */
[----:B--2---:R-:W-:Y:S05]  /*38c0*/  @P0 BRA `(.L_x_67) ;  /* 0x0000000000080947 */ /* 0x004fea0003800000 */
[----:B------:R-:W2:Y:S02]  /*38d0*/  SYNCS.PHASECHK.TRANS64.TRYWAIT P0, [UR5+0x8], R6 ;  /* 0x00000806ff0075a7 */ /* 0x000ea40008001105 */
[----:B--2---:R-:W-:Y:S05]  /*38e0*/  @!P0 BRA `(.L_x_68) ;  /* 0x0000005c000c8947 */ /* 0x004fea0003800000 */
.L_x_67:
[----:B------:R-:W3:Y:S01]  /*38f0*/  LDS R8, [UR6+0x120] ;  /* 0x00012006ff087984 */ /* 0x000ee20008000800 */
[----:B------:R-:W-:Y:S01]  /*3900*/  R2UR UR4, R0 ;  /* 0x00000000000472ca */ /* 0x000fe200000e0000 */
[----:B--2---:R-:W-:Y:S02]  /*3910*/  IMAD.MOV.U32 R6, RZ, RZ, 0xffff ;  /* 0x0000ffffff067424 */ /* 0x004fe400078e00ff */
[----:B------:R-:W-:-:S10]  /*3920*/  IMAD.MOV.U32 R5, RZ, RZ, 0x1 ;  /* 0x00000001ff057424 */ /* 0x000fd400078e00ff */
[----:B------:R-:W-:Y:S01]  /*3930*/  UPRMT UR4, UR4, 0x654, UR7 ;  /* 0x0000065404047896 */ /* 0x000fe20008000007 */
[----:B---3--:R-:W-:Y:S01]  /*3940*/  IMAD.SHL.U32 R7, R8, 0x20, RZ ;  /* 0x0000002008077824 */ /* 0x008fe200078e00ff */
[-C--:B------:R-:W-:Y:S02]  /*3950*/  SHF.L.U32 R6, R6, R8.reuse, RZ ;  /* 0x0000000806067219 */ /* 0x080fe400000006ff */
[----:B------:R-:W-:Y:S02]  /*3960*/  SHF.L.U32 R8, R5, R8, RZ ;  /* 0x0000000805087219 */ /* 0x000fe400000006ff */
[----:B------:R3:W-:Y:S04]  /*3970*/  STS [UR6+0x120], R7 ;  /* 0x00012007ff007988 */ /* 0x0007e80008000806 */
[----:B------:R3:W-:Y:S04]  /*3980*/  ATOMS.OR RZ, [UR5+0x14], R6 ;  /* 0x00001406ffff798c */ /* 0x0007e8000b000005 */
[----:B------:R3:W-:Y:S01]  /*3990*/  ATOMS.OR RZ, [UR5+0x18], R8 ;  /* 0x00001808ffff798c */ /* 0x0007e2000b000005 */
[----:B------:R-:W-:Y:S03]  /*39a0*/  SYNCS.ARRIVE.TRANS64.RED.A1T0 RZ, [UR4], RZ ;  /* 0x000000ffffff79a7 */ /* 0x000fe60008100404 */
[----:B------:R3:W-:Y:S01]  /*39b0*/  ATOMS.XOR RZ, [UR5+0x10], R5 ;  /* 0x00001005ffff798c */ /* 0x0007e2000b800005 */
[----:B------:R-:W-:Y:S05]  /*39c0*/  BRA `(.L_x_65) ;  /* 0x0000000000107947 */ /* 0x000fea0003800000 */
.L_x_58:
[----:B------:R-:W-:Y:S02]  /*39d0*/  MOV R5, 0xffffffff ;  /* 0xffffffff00057802 */ /* 0x000fe40000000f00 */
[----:B------:R-:W-:-:S03]  /*39e0*/  MOV R6, 0x3a10 ;  /* 0x00003a1000067802 */ /* 0x000fc60000000f00 */
[----:B------:R2:W-:Y:S04]  /*39f0*/  STS [UR6+0x120], R5 ;  /* 0x00012005ff007988 */ /* 0x0005e80008000806 */
[----:B-12--5:R-:W-:Y:S05]  /*3a00*/  CALL.REL.NOINC `($__internal_1_$__cuda_sm10x_tcgen05_guardrail_trap_phase_invalid_during_alloc) ;  /* 0x0000006000e07944 */ /* 0x026fea0003c00000 */
.L_x_65:
[----:B------:R-:W-:Y:S05]  /*3a10*/  WARPSYNC.ALL ;  /* 0x0000000000007948 */ /* 0x000fea0003800000 */
[----:B------:R-:W4:Y:S01]  /*3a20*/  S2UR UR4, SR_CgaCtaId ;  /* 0x00000000000479c3 */ /* 0x000f220000008800 */
[----:B------:R-:W-:Y:S01]  /*3a30*/  UMOV UR62, 0x400 ;  /* 0x00000400003e7882 */ /* 0x000fe20000000000 */
[----:B------:R-:W4:Y:S01]  /*3a40*/  LDCU UR7, c[0x0][0x38c] ;  /* 0x00007180ff0777ac */ /* 0x000f220008000800 */
[----:B------:R-:W-:Y:S01]  /*3a50*/  LOP3.LUT R3, R3, 0xffff, RZ, 0xc0, !PT ;  /* 0x0000ffff03037812 */ /* 0x000fe200078ec0ff */
[----:B--2---:R-:W-:Y:S01]  /*3a60*/  IMAD.MOV.U32 R11, RZ, RZ, 0x1 ;  /* 0x00000001ff0b7424 */ /* 0x004fe200078e00ff */
[----:B------:R-:W-:Y:S01]  /*3a70*/  R2UR UR5, R2 ;  /* 0x00000000020572ca */ /* 0x000fe200000e0000 */
[----:B------:R-:W-:Y:S01]  /*3a80*/  IMAD.MOV.U32 R10, RZ, RZ, RZ ;  /* 0x000000ffff0a7224 */ /* 0x000fe200078e00ff */
[----:B------:R-:W-:-:S02]  /*3a90*/  LOP3.LUT R4, R4, 0xffff, RZ, 0xc0, !PT ;  /* 0x0000ffff04047812 */ /* 0x000fc400078ec0ff */
[----:B---3--:R-:W-:Y:S01]  /*3aa0*/  CS2R R8, SRZ ;  /* 0x0000000000087805 */ /* 0x008fe2000001ff00 */
[----:B------:R-:W-:Y:S01]  /*3ab0*/  UMOV UR9, URZ ;  /* 0x000000ff00097c82 */ /* 0x000fe20008000000 */
[----:B-1----:R-:W-:Y:S01]  /*3ac0*/  UMOV UR60, URZ ;  /* 0x000000ff003c7c82 */ /* 0x002fe20008000000 */
[----:B------:R-:W-:Y:S01]  /*3ad0*/  R2UR UR65, R4 ;  /* 0x00000000044172ca */ /* 0x000fe200000e0000 */
[----:B------:R-:W-:Y:S01]  /*3ae0*/  UMOV UR76, 0x0 ;  /* 0x00000000004c7882 */ /* 0x000fe20000000000 */
[----:B------:R-:W-:Y:S01]  /*3af0*/  UMOV UR77, 0x10100910 ;  /* 0x10100910004d7882 */ /* 0x000fe20000000000 */
[----:B------:R-:W-:Y:S01]  /*3b00*/  UMOV UR74, 0x0 ;  /* 0x00000000004a7882 */ /* 0x000fe20000000000 */
[----:B------:R-:W-:Y:S01]  /*3b10*/  UMOV UR75, 0x10100910 ;  /* 0x10100910004b7882 */ /* 0x000fe20000000000 */
[----:B------:R-:W-:Y:S01]  /*3b20*/  UMOV UR72, 0x0 ;  /* 0x0000000000487882 */ /* 0x000fe20000000000 */
[----:B------:R-:W-:Y:S01]  /*3b30*/  UMOV UR73, 0x10100910 ;  /* 0x1010091000497882 */ /* 0x000fe20000000000 */
[----:B------:R-:W-:-:S02]  /*3b40*/  UISETP.NE.AND UP3, UPT, UR5, URZ, UPT ;  /* 0x000000ff0500728c */ /* 0x000fc4000bf65270 */
[----:B----4-:R-:W-:Y:S01]  /*3b50*/  UIADD3 UR7, UPT, UPT, UR7, 0x7f, URZ ;  /* 0x0000007f07077890 */ /* 0x010fe2000fffe0ff */
[----:B------:R-:W-:Y:S01]  /*3b60*/  UMOV UR70, 0x0 ;  /* 0x0000000000467882 */ /* 0x000fe20000000000 */
[----:B------:R-:W-:Y:S01]  /*3b70*/  UMOV UR71, 0x10100910 ;  /* 0x1010091000477882 */ /* 0x000fe20000000000 */
[----:B------:R-:W-:Y:S01]  /*3b80*/  ULEA UR62, UR4, UR62, 0x18 ;  /* 0x0000003e043e7291 */ /* 0x000fe2000f8ec0ff */
[----:B------:R-:W-:Y:S02]  /*3b90*/  UMOV UR68, 0x0 ;  /* 0x0000000000447882 */ /* 0x000fe40000000000 */
[----:B------:R-:W-:Y:S01]  /*3ba0*/  UMOV UR4, URZ ;  /* 0x000000ff00047c82 */ /* 0x000fe20008000000 */
[----:B------:R-:W-:Y:S01]  /*3bb0*/  UIADD3 UR6, UPT, UPT, UR62, 0x8400, URZ ;  /* 0x000084003e067890 */ /* 0x000fe2000fffe0ff */
[----:B------:R-:W-:Y:S01]  /*3bc0*/  IMAD.U32 R14, RZ, RZ, UR4 ;  /* 0x00000004ff0e7e24 */ /* 0x000fe2000f8e00ff */
[----:B------:R-:W-:Y:S02]  /*3bd0*/  USHF.R.S32.HI UR4, URZ, 0x1f, UR7 ;  /* 0x0000001fff047899 */ /* 0x000fe40008011407 */
[----:B------:R-:W-:-:S02]  /*3be0*/  UIADD3 UR5, UPT, UPT, UR62, 0x28400, URZ ;  /* 0x000284003e057890 */ /* 0x000fc4000fffe0ff */
[----:B------:R-:W-:Y:S02]  /*3bf0*/  ULEA.HI UR4, UR4, UR7, URZ, 0x7 ;  /* 0x0000000704047291 */ /* 0x000fe4000f8f38ff */
[----:B------:R-:W-:Y:S02]  /*3c00*/  USHF.R.U32.HI UR6, URZ, 0x4, UR6 ;  /* 0x00000004ff067899 */ /* 0x000fe40008011606 */
[----:B------:R-:W-:Y:S02]  /*3c10*/  USHF.R.S32.HI UR8, URZ, 0x7, UR4 ;  /* 0x00000007ff087899 */ /* 0x000fe40008011404 */
[----:B------:R-:W-:Y:S01]  /*3c20*/  USHF.R.U32.HI UR5, URZ, 0x4, UR5 ;  /* 0x00000004ff057899 */ /* 0x000fe20008011605 */
[----:B------:R-:W-:Y:S01]  /*3c30*/  R2UR UR4, R3 ;  /* 0x00000000030472ca */ /* 0x000fe200000e0000 */
[----:B------:R-:W-:Y:S02]  /*3c40*/  UISETP.LT.AND UP0, UPT, UR8, 0x1, UPT ;  /* 0x000000010800788c */ /* 0x000fe4000bf01270 */
[----:B------:R-:W-:Y:S01]  /*3c50*/  ULOP3.LUT UR6, UR6, 0x3fff, URZ, 0xc0, !UPT ;  /* 0x00003fff06067892 */ /* 0x000fe2000f8ec0ff */
[----:B------:R-:W-:Y:S01]  /*3c60*/  IMAD.U32 R12, RZ, RZ, UR8 ;  /* 0x00000008ff0c7e24 */ /* 0x000fe2000f8e00ff */
[----:B------:R-:W-:-:S02]  /*3c70*/  ULOP3.LUT UR67, UR5, 0x3fff, URZ, 0xc0, !UPT ;  /* 0x00003fff05437892 */ /* 0x000fc4000f8ec0ff */
[----:B------:R-:W-:Y:S02]  /*3c80*/  ULOP3.LUT UR66, UR6, 0x10000, URZ, 0xfc, !UPT ;  /* 0x0001000006427892 */ /* 0x000fe4000f8efcff */
[----:B------:R-:W-:Y:S01]  /*3c90*/  ULOP3.LUT UR67, UR67, 0x10000, URZ, 0xfc, !UPT ;  /* 0x0001000043437892 */ /* 0x000fe2000f8efcff */
[----:B------:R-:W-:-:S03]  /*3ca0*/  UMOV UR69, 0x10100910 ;  /* 0x1010091000457882 */ /* 0x000fc60000000000 */
[----:B------:R-:W-:Y:S01]  /*3cb0*/  IMAD.U32 R13, RZ, RZ, UR4 ;  /* 0x00000004ff0d7e24 */ /* 0x000fe2000f8e00ff */
[----:B------:R-:W-:Y:S01]  /*3cc0*/  NOP ;  /* 0x0000000000007918 */ /* 0x000fe20000000000 */
[----:B------:R-:W-:Y:S06]  /*3cd0*/  BAR.ARV 0x6, 0xa0 ;  /* 0x0182800000007b1d */ /* 0x000fec0000002000 */
[----:B------:R-:W1:Y:S02]  /*3ce0*/  LDS R5, [UR62+0x120] ;  /* 0x0001203eff057984 */ /* 0x000e640008000800 */
[----:B-1----:R-:W-:-:S13]  /*3cf0*/  R2UR UR4, R5 ;  /* 0x00000000050472ca */ /* 0x002fda00000e0000 */
[----:B------:R-:W-:Y:S01]  /*3d00*/  IMAD.U32 R16, RZ, RZ, UR4 ;  /* 0x00000004ff107e24 */ /* 0x000fe2000f8e00ff */
[----:B------:R-:W-:-:S06]  /*3d10*/  USEL UR4, UR8, 0x1, !UP0 ;  /* 0x0000000108047887 */ /* 0x000fcc000c000000 */
[----:B------:R-:W-:-:S07]  /*3d20*/  IMAD.U32 R15, RZ, RZ, UR4 ;  /* 0x00000004ff0f7e24 */ /* 0x000fce000f8e00ff */
.L_x_76:
[C---:B------:R-:W-:Y:S02]  /*3d30*/  LEA R3, R10.reuse, UR62, 0x3 ;  /* 0x0000003e0a037c11 */ /* 0x040fe4000f8e18ff */
[----:B------:R-:W-:Y:S02]  /*3d40*/  SHF.L.U32 R4, R9, 0x1f, RZ ;  /* 0x0000001f09047819 */ /* 0x000fe400000006ff */
[----:B------:R-:W-:Y:S02]  /*3d50*/  LEA R5, R10, UR62, 0x4 ;  /* 0x0000003e0a057c11 */ /* 0x000fe4000f8e20ff */
[----:B------:R-:W1:Y:S02]  /*3d60*/  SYNCS.PHASECHK.TRANS64.TRYWAIT P0, [R3+URZ+0x70], R4 ;  /* 0x00007004030075a7 */ /* 0x000e6400080011ff */
[----:B-1----:R-:W-:Y:S05]  /*3d70*/  @!P0 BRA `(.L_x_69) ;  /* 0x0000005800008947 */ /* 0x002fea0003800000 */
.L_x_165:
[----:B-1----:R-:W1:Y:S01]  /*3d80*/  LDS.128 R4, [R5+0x100] ;  /* 0x0001000005047984 */ /* 0x002e620000000c00 */
[----:B------:R-:W-:Y:S02]  /*3d90*/  VIADD R3, R3, 0x80 ;  /* 0x0000008003037836 */ /* 0x000fe40000000000 */
[----:B------:R-:W-:Y:S01]  /*3da0*/  VIADD R10, R10, 0x1 ;  /* 0x000000010a0a7836 */ /* 0x000fe20000000000 */
[----:B------:R-:W-:Y:S01]  /*3db0*/  @!PT LDS RZ, [RZ] ;  /* 0x00000000fffff984 */ /* 0x000fe20000000800 */
[----:B------:R-:W-:Y:S01]  /*3dc0*/  @!PT LDS RZ, [RZ] ;  /* 0x00000000fffff984 */ /* 0x000fe20000000800 */
[----:B------:R-:W-:Y:S01]  /*3dd0*/  @!PT LDS RZ, [RZ] ;  /* 0x00000000fffff984 */ /* 0x000fe20000000800 */
[----:B------:R-:W-:Y:S01]  /*3de0*/  @!PT LDS RZ, [RZ] ;  /* 0x00000000fffff984 */ /* 0x000fe20000000800 */
[----:B------:R2:W-:Y:S06]  /*3df0*/  MEMBAR.ALL.CTA ;  /* 0x0000000000007992 */ /* 0x0005ec0000008000 */
[----:B--2---:R-:W2:Y:S01]  /*3e00*/  FENCE.VIEW.ASYNC.S ;  /* 0x00000000000073c6 */ /* 0x004ea20000000000 */
[----:B------:R-:W-:-:S04]  /*3e10*/  PRMT R3, RZ, 0x654, R3 ;  /* 0x00000654ff037816 */ /* 0x000fc80000000003 */
[----:B--2---:R2:W-:Y:S01]  /*3e20*/  SYNCS.ARRIVE.TRANS64.RED.A1T0 RZ, [R3+URZ], RZ ;  /* 0x000000ff03ff79a7 */ /* 0x0045e200081004ff */
[----:B-1----:R-:W-:Y:S01]  /*3e30*/  LOP3.LUT P1, RZ, R6, 0x1, RZ, 0xc0, !PT ;  /* 0x0000000106ff7812 */ /* 0x002fe2000782c0ff */
[----:B--2---:R-:W-:-:S12]  /*3e40*/  BRA.U UP3, `(.L_x_70) ;  /* 0x00000009032c7547 */ /* 0x004fd8000b800000 */
[----:B------:R-:W1:Y:S01]  /*3e50*/  LDCU UR4, c[0x0][0x38c] ;  /* 0x00007180ff0477ac */ /* 0x000e620008000800 */
[----:B------:R-:W-:Y:S02]  /*3e60*/  R2UR UR5, R14 ;  /* 0x000000000e0572ca */ /* 0x000fe400000e0000 */
[----:B------:R-:W-:Y:S02]  /*3e70*/  PLOP3.LUT P2, PT, PT, PT, PT, 0x80, 0x8 ;  /* 0x000000000008781c */ /* 0x000fe40003f4f070 */
[----:B------:R-:W-:Y:S02]  /*3e80*/  SHF.L.U32 R5, R11, 0x1f, RZ ;  /* 0x0000001f0b057819 */ /* 0x000fe400000006ff */
[----:B------:R-:W-:-:S07]  /*3e90*/  R2UR UR6, R16 ;  /* 0x00000000100672ca */ /* 0x000fce00000e0000 */
[----:B------:R-:W-:Y:S02]  /*3ea0*/  ULEA UR7, UR5, UR62, 0x3 ;  /* 0x0000003e05077291 */ /* 0x000fe4000f8e18ff */
[----:B-1----:R-:W-:-:S04]  /*3eb0*/  UISETP.GE.AND UP0, UPT, UR4, 0x1, UPT ;  /* 0x000000010400788c */ /* 0x002fc8000bf06270 */
[----:B------:R-:W-:Y:S01]  /*3ec0*/  IMAD.U32 R4, RZ, RZ, UR7 ;  /* 0x00000007ff047e24 */ /* 0x000fe2000f8e00ff */
[----:B------:R-:W-:Y:S01]  /*3ed0*/  ULEA UR8, UR5, UR6, 0x6 ;  /* 0x0000000605087291 */ /* 0x000fe2000f8e30ff */
[----:B------:R-:W-:-:S05]  /*3ee0*/  PLOP3.LUT P0, PT, PT, PT, UP0, 0x80, 0x8 ;  /* 0x000000000008781c */ /* 0x000fca0003f0f008 */
[----:B------:R-:W-:-:S08]  /*3ef0*/  @UP0 ULEA UR4, UR9, UR62, 0x3 ;  /* 0x0000003e09040291 */ /* 0x000fd0000f8e18ff */
[----:B------:R-:W-:-:S04]  /*3f00*/  @P0 SHF.L.U32 R3, R8, 0x1f, RZ ;  /* 0x0000001f08030819 */ /* 0x000fc800000006ff */
[----:B------:R1:W2:Y:S01]  /*3f10*/  @P0 SYNCS.PHASECHK.TRANS64.TRYWAIT P2, [UR4], R3 ;  /* 0x00000003ff0005a7 */ /* 0x0002a20008041104 */
[----:B------:R-:W3:Y:S02]  /*3f20*/  SYNCS.PHASECHK.TRANS64.TRYWAIT P0, [UR7+0xb0], R5 ;  /* 0x0000b005ff0075a7 */ /* 0x000ee40008001107 */
[----:B-123--:R-:W-:Y:S05]  /*3f30*/  @!P0 BRA `(.L_x_71) ;  /* 0x0000005400a48947 */ /* 0x00efea0003800000 */
.L_x_167:
[----:B------:R-:W-:Y:S01]  /*3f40*/  UMOV UR64, UR60 ;  /* 0x0000003c00407c82 */ /* 0x000fe20008000000 */
[----:B------:R-:W-:Y:S05]  /*3f50*/  BRA.U !UP0, `(.L_x_72) ;  /* 0x0000000508d07547 */ /* 0x000fea000b800000 */
[----:B------:R-:W-:Y:S01]  /*3f60*/  R2UR UR4, R15 ;  /* 0x000000000f0472ca */ /* 0x000fe200000e0000 */
[----:B------:R-:W-:Y:S01]  /*3f70*/  UPLOP3.LUT UP2, UPT, UPT, UPT, UPT, 0x40, 0x4 ;  /* 0x000000000004789c */ /* 0x000fe20003f4e870 */
[----:B------:R-:W-:Y:S01]  /*3f80*/  R2UR UR61, R12 ;  /* 0x000000000c3d72ca */ /* 0x000fe200000e0000 */
[----:B------:R-:W-:-:S10]  /*3f90*/  UMOV UR7, UR9 ;  /* 0x0000000900077c82 */ /* 0x000fd40008000000 */
[----:B------:R-:W-:-:S12]  /*3fa0*/  UIADD3 UR64, UPT, UPT, UR4, UR60, URZ ;  /* 0x0000003c04407290 */ /* 0x000fd8000fffe0ff */
.L_x_75:
[----:B--2---:R-:W-:Y:S01]  /*3fb0*/  ULEA UR5, UR7, UR62, 0x3 ;  /* 0x0000003e07057291 */ /* 0x004fe2000f8e18ff */
[----:B------:R-:W-:Y:S11]  /*3fc0*/  @P2 BRA `(.L_x_73) ;  /* 0x00000000000c2947 */ /* 0x000ff60003800000 */
[----:B-1----:R-:W-:Y:S04]  /*3fd0*/  SHF.L.U32 R5, R8, 0x1f, RZ ;  /* 0x0000001f08057819 */ /* 0x002fe800000006ff */
[----:B------:R-:W1:Y:S02]  /*3fe0*/  SYNCS.PHASECHK.TRANS64.TRYWAIT P0, [UR5], R5 ;  /* 0x00000005ff0075a7 */ /* 0x000e640008001105 */
[----:B-1----:R-:W-:Y:S05]  /*3ff0*/  @!P0 BRA `(.L_x_74) ;  /* 0x0000005400908947 */ /* 0x002fea0003800000 */
.L_x_73:
[----:B------:R-:W-:Y:S01]  /*4000*/  UISETP.NE.AND UP0, UPT, UR61, 0x1, UPT ;  /* 0x000000013d00788c */ /* 0x000fe2000bf05270 */
[----:B------:R-:W-:Y:S01]  /*4010*/  PLOP3.LUT P2, PT, PT, PT, PT, 0x80, 0x8 ;  /* 0x000000000008781c */ /* 0x000fe20003f4f070 */
[----:B------:R-:W-:Y:S01]  /*4020*/  UIADD3 UR9, UPT, UPT, UR7, 0x1, URZ ;  /* 0x0000000107097890 */ /* 0x000fe2000fffe0ff */
[----:B------:R-:W-:Y:S01]  /*4030*/  MOV.SPILL R6, UR65 ;  /* 0x0000004100067c02 */ /* 0x000fe20009000f00 */
[----:B------:R-:W-:Y:S01]  /*4040*/  UIADD3 UR63, UPT, UPT, UR5, 0x10, URZ ;  /* 0x00000010053f7890 */ /* 0x000fe2000fffe0ff */
[----:B-1----:R-:W-:Y:S01]  /*4050*/  MOV.SPILL R5, UR64 ;  /* 0x0000004000057c02 */ /* 0x002fe20009000f00 */
[----:B------:R-:W-:Y:S01]  /*4060*/  UISETP.NE.AND UP1, UPT, UR9, 0x2, UPT ;  /* 0x000000020900788c */ /* 0x000fe2000bf25270 */
[----:B------:R-:W-:Y:S01]  /*4070*/  PLOP3.LUT P0, PT, PT, PT, UP0, 0x80, 0x8 ;  /* 0x000000000008781c */ /* 0x000fe20003f0f008 */
[----:B------:R-:W-:Y:S02]  /*4080*/  ULEA UR6, UR7, UR67, 0xa ;  /* 0x0000004307067291 */ /* 0x000fe4000f8e50ff */
[----:B------:R-:W-:Y:S02]  /*4090*/  USEL UR5, URZ, 0x1, UP1 ;  /* 0x00000001ff057887 */ /* 0x000fe40008800000 */
[----:B------:R-:W-:Y:S02]  /*40a0*/  USEL UR9, UR9, URZ, UP1 ;  /* 0x000000ff09097287 */ /* 0x000fe40008800000 */
[----:B------:R-:W-:Y:S02]  /*40b0*/  ULEA UR4, UR7, UR66, 0xc ;  /* 0x0000004207047291 */ /* 0x000fe4000f8e60ff */
[----:B------:R-:W-:Y:S01]  /*40c0*/  @UP0 ULEA UR7, UR9, UR62, 0x3 ;  /* 0x0000003e09070291 */ /* 0x000fe2000f8e18ff */
[----:B------:R-:W-:Y:S01]  /*40d0*/  LOP3.LUT R8, R8, UR5, RZ, 0x3c, !PT ;  /* 0x0000000508087c12 */ /* 0x000fe2000f8e3cff */
[----:B------:R-:W-:Y:S02]  /*40e0*/  UIADD3 UR20, UPT, UPT, UR6, 0x2, URZ ;  /* 0x0000000206147890 */ /* 0x000fe4000fffe0ff */
[----:B------:R-:W-:Y:S01]  /*40f0*/  UIADD3 UR18, UPT, UPT, UR4, 0x2, URZ ;  /* 0x0000000204127890 */ /* 0x000fe2000fffe0ff */
[----:B------:R-:W-:Y:S01]  /*4100*/  @P0 SHF.L.U32 R3, R8, 0x1f, RZ ;  /* 0x0000001f08030819 */ /* 0x000fe200000006ff */
[----:B------:R-:W-:Y:S02]  /*4110*/  UIADD3 UR16, UPT, UPT, UR6, 0x4, URZ ;  /* 0x0000000406107890 */ /* 0x000fe4000fffe0ff */
[----:B------:R-:W-:Y:S01]  /*4120*/  UIADD3 UR10, UPT, UPT, UR4, 0x4, URZ ;  /* 0x00000004040a7890 */ /* 0x000fe2000fffe0ff */
[----:B------:R2:W3:Y:S01]  /*4130*/  @P0 SYNCS.PHASECHK.TRANS64.TRYWAIT P2, [UR7], R3 ;  /* 0x00000003ff0005a7 */ /* 0x0004e20008041107 */
[----:B------:R-:W-:Y:S02]  /*4140*/  UIADD3 UR14, UPT, UPT, UR6, 0x6, URZ ;  /* 0x00000006060e7890 */ /* 0x000fe4000fffe0ff */
        /* <DEDUP_REMOVED lines=21> */
[----:B------:R-:W-:Y:S01]  /*42a0*/  UIADD3 UR61, UPT, UPT, UR61, -0x1, URZ ;  /* 0xffffffff3d3d7890 */ /* 0x000fe2000fffe0ff */
[----:B------:R-:W-:Y:S01]  /*42b0*/  UMOV UR7, 0x40004040 ;  /* 0x4000404000077882 */ /* 0x000fe20000000000 */
[----:B------:R-:W-:Y:S01]  /*42c0*/  UMOV UR64, 0x0 ;  /* 0x0000000000407882 */ /* 0x000fe20000000000 */
[----:B------:R-:W-:Y:S01]  /*42d0*/  UMOV UR65, 0x10100910 ;  /* 0x1010091000417882 */ /* 0x000fe20000000000 */
[----:B------:R-:W-:Y:S01]  /*42e0*/  UMOV UR5, 0x40004040 ;  /* 0x4000404000057882 */ /* 0x000fe20000000000 */
[----:B------:R-:W-:Y:S01]  /*42f0*/  UMOV UR21, 0x40004040 ;  /* 0x4000404000157882 */ /* 0x000fe20000000000 */
[----:B------:R1:W-:Y:S01]  /*4300*/  UTCHMMA.2CTA gdesc[UR4], gdesc[UR6], tmem[UR8], tmem[UR64], idesc[UR65], UP2 ;  /* 0x00ff4006040075ea */ /* 0x0003e20009200008 */
[----:B------:R-:W-:Y:S01]  /*4310*/  UPLOP3.LUT UP2, UPT, UPT, UPT, UPT, 0x80, 0x8 ;  /* 0x000000000008789c */ /* 0x000fe20003f4f070 */
[----:B------:R-:W-:Y:S01]  /*4320*/  UMOV UR19, 0x40004040 ;  /* 0x4000404000137882 */ /* 0x000fe20000000000 */
[----:B------:R-:W-:Y:S01]  /*4330*/  UMOV UR17, 0x40004040 ;  /* 0x4000404000117882 */ /* 0x000fe20000000000 */
[----:B------:R4:W-:Y:S01]  /*4340*/  UTCHMMA.2CTA gdesc[UR18], gdesc[UR20], tmem[UR8], tmem[UR64], idesc[UR65], UPT ;  /* 0x00ff4014120075ea */ /* 0x0009e2000ba00008 */
        /* <DEDUP_REMOVED lines=19> */
[----:B-1----:R-:W-:Y:S01]  /*4480*/  UMOV UR7, 0x10100910 ;  /* 0x1010091000077882 */ /* 0x002fe20000000000 */
[----:B------:R-:W-:Y:S01]  /*4490*/  UMOV UR35, 0x40004040 ;  /* 0x4000404000237882 */ /* 0x000fe20000000000 */
[----:B------:R-:W-:Y:S01]  /*44a0*/  UMOV UR33, 0x40004040 ;  /* 0x4000404000217882 */ /* 0x000fe20000000000 */
[----:B------:R-:W-:Y:S01]  /*44b0*/  UMOV UR27, 0x40004040 ;  /* 0x40004040001b7882 */ /* 0x000fe20000000000 */
[----:B------:R-:W-:Y:S01]  /*44c0*/  UMOV UR25, 0x40004040 ;  /* 0x4000404000197882 */ /* 0x000fe20000000000 */
[----:B----4-:R-:W-:Y:S02]  /*44d0*/  UIADD3 UR20, UPT, UPT, UR4, 0xc02, URZ ;  /* 0x00000c0204147890 */ /* 0x010fe4000fffe0ff */
[----:B------:R-:W-:Y:S02]  /*44e0*/  UIADD3 UR18, UPT, UPT, UR6, 0x304, URZ ;  /* 0x0000030406127890 */ /* 0x000fe4000fffe0ff */
[----:B--2---:R-:W-:Y:S02]  /*44f0*/  UIADD3 UR16, UPT, UPT, UR4, 0xc04, URZ ;  /* 0x00000c0404107890 */ /* 0x004fe4000fffe0ff */
[----:B------:R-:W-:Y:S01]  /*4500*/  UIADD3 UR10, UPT, UPT, UR6, 0x306, URZ ;  /* 0x00000306060a7890 */ /* 0x000fe2000fffe0ff */
[----:B------:R-:W-:Y:S01]  /*4510*/  R2UR.FILL UR65, R6 ;  /* 0x00000000064172ca */ /* 0x000fe200004e0000 */
[----:B------:R-:W-:Y:S01]  /*4520*/  UMOV UR14, 0x0 ;  /* 0x00000000000e7882 */ /* 0x000fe20000000000 */
[----:B------:R-:W-:Y:S01]  /*4530*/  UMOV UR15, 0x10100910 ;  /* 0x10100910000f7882 */ /* 0x000fe20000000000 */
[----:B------:R-:W-:Y:S01]  /*4540*/  UMOV UR12, 0x0 ;  /* 0x00000000000c7882 */ /* 0x000fe20000000000 */
[----:B------:R-:W-:Y:S01]  /*4550*/  UTCHMMA.2CTA gdesc[UR28], gdesc[UR30], tmem[UR8], tmem[UR14], idesc[UR15], UPT ;  /* 0x00ff0e1e1c0075ea */ /* 0x000fe2000ba00008 */
[----:B------:R-:W-:Y:S01]  /*4560*/  UTCHMMA.2CTA gdesc[UR56], gdesc[UR58], tmem[UR8], tmem[UR14], idesc[UR15], UPT ;  /* 0x00ff0e3a380075ea */ /* 0x000fe2000ba00008 */
[----:B------:R-:W-:Y:S01]  /*4570*/  UMOV UR13, 0x10100910 ;  /* 0x10100910000d7882 */ /* 0x000fe20000000000 */
[----:B------:R-:W-:Y:S01]  /*4580*/  UTCHMMA.2CTA gdesc[UR52], gdesc[UR54], tmem[UR8], tmem[UR14], idesc[UR15], UPT ;  /* 0x00ff0e36340075ea */ /* 0x000fe2000ba00008 */
[----:B------:R-:W-:Y:S01]  /*4590*/  UIADD3 UR4, UPT, UPT, UR4, 0xc06, URZ ;  /* 0x00000c0604047890 */ /* 0x000fe2000fffe0ff */
[----:B------:R-:W-:Y:S01]  /*45a0*/  UTCHMMA.2CTA gdesc[UR48], gdesc[UR50], tmem[UR8], tmem[UR12], idesc[UR13], UPT ;  /* 0x00ff0c32300075ea */ /* 0x000fe2000ba00008 */
[----:B------:R-:W-:Y:S01]  /*45b0*/  UTCHMMA.2CTA gdesc[UR44], gdesc[UR46], tmem[UR8], tmem[UR12], idesc[UR13], UPT ;  /* 0x00ff0c2e2c0075ea */ /* 0x000fe2000ba00008 */
[----:B------:R-:W-:Y:S01]  /*45c0*/  UMOV UR6, 0x0 ;  /* 0x0000000000067882 */ /* 0x000fe20000000000 */
[----:B------:R-:W-:Y:S01]  /*45d0*/  UTCHMMA.2CTA gdesc[UR40], gdesc[UR42], tmem[UR8], tmem[UR12], idesc[UR13], UPT ;  /* 0x00ff0c2a280075ea */ /* 0x000fe2000ba00008 */
[----:B------:R1:W-:Y:S01]  /*45e0*/  UTCHMMA.2CTA gdesc[UR36], gdesc[UR38], tmem[UR8], tmem[UR6], idesc[UR7], UPT ;  /* 0x00ff0626240075ea */ /* 0x0003e2000ba00008 */
[----:B------:R2:W-:Y:S01]  /*45f0*/  UTCHMMA.2CTA gdesc[UR32], gdesc[UR34], tmem[UR8], tmem[UR76], idesc[UR77], UPT ;  /* 0x00ff4c22200075ea */ /* 0x0005e2000ba00008 */
[----:B------:R-:W-:Y:S01]  /*4600*/  UMOV UR23, 0x40004040 ;  /* 0x4000404000177882 */ /* 0x000fe20000000000 */
[----:B------:R2:W-:Y:S01]  /*4610*/  UTCHMMA.2CTA gdesc[UR24], gdesc[UR26], tmem[UR8], tmem[UR74], idesc[UR75], UPT ;  /* 0x00ff4a1a180075ea */ /* 0x0005e2000ba00008 */
[----:B------:R-:W-:Y:S01]  /*4620*/  R2UR.FILL UR64, R5 ;  /* 0x00000000054072ca */ /* 0x000fe200004e0000 */
[----:B------:R2:W-:Y:S01]  /*4630*/  UTCHMMA.2CTA gdesc[UR20], gdesc[UR22], tmem[UR8], tmem[UR72], idesc[UR73], UPT ;  /* 0x00ff4816140075ea */ /* 0x0005e2000ba00008 */
[----:B------:R2:W-:Y:S01]  /*4640*/  UTCHMMA.2CTA gdesc[UR16], gdesc[UR18], tmem[UR8], tmem[UR70], idesc[UR71], UPT ;  /* 0x00ff4612100075ea */ /* 0x0005e2000ba00008 */
[----:B------:R2:W-:Y:S01]  /*4650*/  UTCHMMA.2CTA gdesc[UR4], gdesc[UR10], tmem[UR8], tmem[UR68], idesc[UR69], UPT ;  /* 0x00ff440a040075ea */ /* 0x0005e2000ba00008 */
[----:B------:R2:W-:Y:S09]  /*4660*/  UTCBAR.2CTA.MULTICAST [UR63], URZ, UR65 ;  /* 0x000000ff3f0073e9 */ /* 0x0005f20008200841 */
[----:B------:R-:W-:Y:S01]  /*4670*/  UISETP.NE.AND UP0, UPT, UR60, UR64, UPT ;  /* 0x000000403c00728c */ /* 0x000fe2000bf05270 */
[----:B-1----:R-:W-:Y:S08]  /*4680*/  UMOV UR7, UR9 ;  /* 0x0000000900077c82 */ /* 0x002ff00008000000 */
[----:B---3--:R-:W-:Y:S05]  /*4690*/  BRA.U UP0, `(.L_x_75) ;  /* 0xfffffff900447547 */ /* 0x008fea000b83ffff */
.L_x_72:
[----:B--2---:R-:W-:Y:S01]  /*46a0*/  R2UR UR4, R4 ;  /* 0x00000000040472ca */ /* 0x004fe200000e0000 */
[----:B------:R-:W-:Y:S01]  /*46b0*/  UMOV UR60, UR64 ;  /* 0x00000040003c7c82 */ /* 0x000fe20008000000 */
[----:B------:R-:W-:-:S11]  /*46c0*/  R2UR UR5, R13 ;  /* 0x000000000d0572ca */ /* 0x000fd600000e0000 */
[----:B------:R-:W-:-:S09]  /*46d0*/  UIADD3 UR4, UPT, UPT, UR4, 0x90, URZ ;  /* 0x0000009004047890 */ /* 0x000fd2000fffe0ff */
[----:B------:R2:W-:Y:S01]  /*46e0*/  UTCBAR.2CTA.MULTICAST [UR4], URZ, UR5 ;  /* 0x000000ff040073e9 */ /* 0x0005e20008200805 */
[----:B------:R-:W-:Y:S02]  /*46f0*/  NOP ;  /* 0x0000000000007918 */ /* 0x000fe40000000000 */
.L_x_70:
[----:B--2---:R-:W-:Y:S02]  /*4700*/  R2UR UR4, R14 ;  /* 0x000000000e0472ca */ /* 0x004fe400000e0000 */
[----:B------:R-:W-:-:S04]  /*4710*/  ISETP.NE.AND P0, PT, R10, 0x2, PT ;  /* 0x000000020a00780c */ /* 0x000fc80003f05270 */
[----:B-1----:R-:W-:Y:S02]  /*4720*/  SEL R3, RZ, 0x1, P0 ;  /* 0x00000001ff037807 */ /* 0x002fe40000000000 */
[----:B------:R-:W-:Y:S02]  /*4730*/  SEL R10, R10, RZ, P0 ;  /* 0x000000ff0a0a7207 */ /* 0x000fe40000000000 */
[----:B------:R-:W-:-:S03]  /*4740*/  LOP3.LUT R9, R9, R3, RZ, 0x3c, !PT ;  /* 0x0000000309097212 */ /* 0x000fc600078e3cff */
[----:B------:R-:W-:-:S04]  /*4750*/  UIADD3 UR4, UPT, UPT, UR4, 0x1, URZ ;  /* 0x0000000104047890 */ /* 0x000fc8000fffe0ff */
[----:B------:R-:W-:-:S04]  /*4760*/  UISETP.NE.AND UP0, UPT, UR4, 0x4, UPT ;  /* 0x000000040400788c */ /* 0x000fc8000bf05270 */
[----:B------:R-:W-:Y:S02]  /*4770*/  USEL UR5, URZ, 0x1, UP0 ;  /* 0x00000001ff057887 */ /* 0x000fe40008000000 */
[----:B------:R-:W-:-:S04]  /*4780*/  USEL UR4, UR4, URZ, UP0 ;  /* 0x000000ff04047287 */ /* 0x000fc80008000000 */
[----:B------:R-:W-:Y:S02]  /*4790*/  LOP3.LUT R11, R11, UR5, RZ, 0x3c, !PT ;  /* 0x000000050b0b7c12 */ /* 0x000fe4000f8e3cff */
[----:B------:R-:W-:Y:S01]  /*47a0*/  IMAD.U32 R14, RZ, RZ, UR4 ;  /* 0x00000004ff0e7e24 */ /* 0x000fe2000f8e00ff */
[----:B------:R-:W-:Y:S06]  /*47b0*/  @P1 BRA `(.L_x_76) ;  /* 0xfffffff4005c1947 */ /* 0x000fec000383ffff */
[----:B------:R-:W1:Y:S01]  /*47c0*/  S2UR UR8, SR_CgaCtaId ;  /* 0x00000000000879c3 */ /* 0x000e620000008800 */
[----:B------:R-:W-:Y:S02]  /*47d0*/  ELECT P0, URZ, PT ;  /* 0x0000000000ff782f */ /* 0x000fe40003800000 */
[----:B------:R-:W-:Y:S01]  /*47e0*/  R2UR UR5, R2 ;  /* 0x00000000020572ca */ /* 0x000fe200000e0000 */
[----:B------:R-:W-:Y:S01]  /*47f0*/  UMOV UR4, 0x40 ;  /* 0x0000004000047882 */ /* 0x000fe20000000000 */
[----:B------:R-:W-:-:S03]  /*4800*/  IMAD.MOV.U32 R2, RZ, RZ, 0x1 ;  /* 0x00000001ff027424 */ /* 0x000fc600078e00ff */
[----:B------:R-:W-:Y:S08]  /*4810*/  UVIRTCOUNT.DEALLOC.SMPOOL 0x80 ;  /* 0x000000800000784c */ /* 0x000ff00000000000 */
[----:B------:R-:W-:Y:S02]  /*4820*/  UISETP.NE.AND UP1, UPT, UR5, URZ, UPT ;  /* 0x000000ff0500728c */ /* 0x000fe4000bf25270 */
[----:B-1----:R-:W-:-:S09]  /*4830*/  ULEA UR8, UR8, UR4, 0x18 ;  /* 0x0000000408087291 */ /* 0x002fd2000f8ec0ff */
[----:B------:R1:W-:Y:S01]  /*4840*/  @P0 STS.U8 [UR8+0x1c], R2 ;  /* 0x00001c02ff000988 */ /* 0x0003e20008000008 */
[----:B------:R-:W-:Y:S05]  /*4850*/  BRA.U UP1, `(.L_x_77) ;  /* 0x0000000101a87547 */ /* 0x000fea000b800000 */
[----:B------:R-:W-:Y:S01]  /*4860*/  R2UR UR4, R14 ;  /* 0x000000000e0472ca */ /* 0x000fe200000e0000 */
[----:B------:R-:W-:Y:S01]  /*4870*/  UIADD3 UR7, UPT, UPT, UR62, 0xb0, URZ ;  /* 0x000000b03e077890 */ /* 0x000fe2000fffe0ff */
[----:B------:R-:W-:-:S11]  /*4880*/  SHF.L.U32 R3, R11, 0x1f, RZ ;  /* 0x0000001f0b037819 */ /* 0x000fd600000006ff */
[----:B------:R-:W-:-:S09]  /*4890*/  ULEA UR4, UR4, UR7, 0x3 ;  /* 0x0000000704047291 */ /* 0x000fd2000f8e18ff */
[----:B------:R-:W2:Y:S02]  /*48a0*/  SYNCS.PHASECHK.TRANS64.TRYWAIT P0, [UR4], R3 ;  /* 0x00000003ff0075a7 */ /* 0x000ea40008001104 */
[----:B--2---:R-:W-:Y:S05]  /*48b0*/  @!P0 BRA `(.L_x_78) ;  /* 0x0000004c00788947 */ /* 0x004fea0003800000 */
.L_x_170:
[----:B------:R-:W-:-:S13]  /*48c0*/  R2UR UR4, R14 ;  /* 0x000000000e0472ca */ /* 0x000fda00000e0000 */
[----:B------:R-:W-:-:S04]  /*48d0*/  UIADD3 UR4, UPT, UPT, UR4, 0x1, URZ ;  /* 0x0000000104047890 */ /* 0x000fc8000fffe0ff */
[----:B------:R-:W-:-:S04]  /*48e0*/  UISETP.NE.AND UP0, UPT, UR4, 0x4, UPT ;  /* 0x000000040400788c */ /* 0x000fc8000bf05270 */
[----:B------:R-:W-:Y:S02]  /*48f0*/  USEL UR6, URZ, 0x1, UP0 ;  /* 0x00000001ff067887 */ /* 0x000fe40008000000 */
[----:B------:R-:W-:-:S04]  /*4900*/  USEL UR4, UR4, URZ, UP0 ;  /* 0x000000ff04047287 */ /* 0x000fc80008000000 */
[----:B------:R-:W-:Y:S01]  /*4910*/  ULEA UR5, UR4, UR7, 0x3 ;  /* 0x0000000704057291 */ /* 0x000fe2000f8e18ff */
[----:B-1----:R-:W-:-:S04]  /*4920*/  LOP3.LUT R3, R11, UR6, RZ, 0x3c, !PT ;  /* 0x000000060b037c12 */ /* 0x002fc8000f8e3cff */
[----:B------:R-:W-:-:S04]  /*4930*/  SHF.L.U32 R4, R3, 0x1f, RZ ;  /* 0x0000001f03047819 */ /* 0x000fc800000006ff */
[----:B------:R-:W1:Y:S02]  /*4940*/  SYNCS.PHASECHK.TRANS64.TRYWAIT P0, [UR5], R4 ;  /* 0x00000004ff0075a7 */ /* 0x000e640008001105 */
[----:B-1----:R-:W-:Y:S05]  /*4950*/  @!P0 BRA `(.L_x_79) ;  /* 0x0000004c00688947 */ /* 0x002fea0003800000 */
.L_x_172:
[----:B------:R-:W-:-:S04]  /*4960*/  UIADD3 UR4, UPT, UPT, UR4, 0x1, URZ ;  /* 0x0000000104047890 */ /* 0x000fc8000fffe0ff */
[----:B------:R-:W-:-:S04]  /*4970*/  UISETP.NE.AND UP0, UPT, UR4, 0x4, UPT ;  /* 0x000000040400788c */ /* 0x000fc8000bf05270 */
[----:B------:R-:W-:Y:S02]  /*4980*/  USEL UR6, URZ, 0x1, UP0 ;  /* 0x00000001ff067887 */ /* 0x000fe40008000000 */
[----:B------:R-:W-:-:S04]  /*4990*/  USEL UR4, UR4, URZ, UP0 ;  /* 0x000000ff04047287 */ /* 0x000fc80008000000 */
[----:B------:R-:W-:Y:S01]  /*49a0*/  ULEA UR5, UR4, UR7, 0x3 ;  /* 0x0000000704057291 */ /* 0x000fe2000f8e18ff */
[----:B------:R-:W-:-:S04]  /*49b0*/  LOP3.LUT R3, R3, UR6, RZ, 0x3c, !PT ;  /* 0x0000000603037c12 */ /* 0x000fc8000f8e3cff */
[----:B-1----:R-:W-:-:S04]  /*49c0*/  SHF.L.U32 R4, R3, 0x1f, RZ ;  /* 0x0000001f03047819 */ /* 0x002fc800000006ff */
[----:B------:R-:W1:Y:S02]  /*49d0*/  SYNCS.PHASECHK.TRANS64.TRYWAIT P0, [UR5], R4 ;  /* 0x00000004ff0075a7 */ /* 0x000e640008001105 */
[----:B-1----:R-:W-:Y:S05]  /*49e0*/  @!P0 BRA `(.L_x_80) ;  /* 0x0000004c005c8947 */ /* 0x002fea0003800000 */
.L_x_174:
[----:B------:R-:W-:-:S04]  /*49f0*/  UIADD3 UR4, UPT, UPT, UR4, 0x1, URZ ;  /* 0x0000000104047890 */ /* 0x000fc8000fffe0ff */
[----:B------:R-:W-:-:S04]  /*4a00*/  UISETP.NE.AND UP0, UPT, UR4, 0x4, UPT ;  /* 0x000000040400788c */ /* 0x000fc8000bf05270 */
[----:B------:R-:W-:Y:S02]  /*4a10*/  USEL UR5, URZ, 0x1, UP0 ;  /* 0x00000001ff057887 */ /* 0x000fe40008000000 */
[----:B------:R-:W-:-:S04]  /*4a20*/  USEL UR4, UR4, URZ, UP0 ;  /* 0x000000ff04047287 */ /* 0x000fc80008000000 */
[----:B------:R-:W-:Y:S01]  /*4a30*/  ULEA UR4, UR4, UR7, 0x3 ;  /* 0x0000000704047291 */ /* 0x000fe2000f8e18ff */
[----:B------:R-:W-:-:S04]  /*4a40*/  LOP3.LUT R3, R3, UR5, RZ, 0x3c, !PT ;  /* 0x0000000503037c12 */ /* 0x000fc8000f8e3cff */
[----:B------:R-:W-:Y:S01]  /*4a50*/  SHF.L.U32 R3, R3, 0x1f, RZ ;  /* 0x0000001f03037819 */ /* 0x000fe200000006ff */
[----:B-1----:R-:W-:-:S04]  /*4a60*/  IMAD.U32 R2, RZ, RZ, UR4 ;  /* 0x00000004ff027e24 */ /* 0x002fc8000f8e00ff */
[----:B------:R1:W2:Y:S03]  /*4a70*/  SYNCS.PHASECHK.TRANS64.TRYWAIT P0, [R2+URZ], R3 ;  /* 0x00000003020075a7 */ /* 0x0002a600080011ff */
[----:B--2---:R-:W-:Y:S05]  /*4a80*/  @!P0 NANOSLEEP.SYNCS 0x989680 ;  /* 0x009896800000895d */ /* 0x004fea0003900000 */
[----:B------:R-:W2:Y:S02]  /*4a90*/  @!P0 SYNCS.PHASECHK.TRANS64 P0, [R2+URZ], R3 ;  /* 0x00000003020085a7 */ /* 0x000ea400080010ff */
[----:B--2---:R-:W-:Y:S05]  /*4aa0*/  @P0 BRA `(.L_x_81) ;  /* 0x0000000000240947 */ /* 0x004fea0003800000 */
.L_x_82:
[----:B--2---:R2:W3:Y:S02]  /*4ab0*/  SYNCS.PHASECHK.TRANS64.TRYWAIT P0, [R2+URZ], R3 ;  /* 0x00000003020075a7 */ /* 0x0044e400080011ff */
[----:B---3--:R-:W-:Y:S05]  /*4ac0*/  @!P0 NANOSLEEP.SYNCS 0x989680 ;  /* 0x009896800000895d */ /* 0x008fea0003900000 */
[----:B------:R-:W3:Y:S02]  /*4ad0*/  @!P0 SYNCS.PHASECHK.TRANS64 P0, [R2+URZ], R3 ;  /* 0x00000003020085a7 */ /* 0x000ee400080010ff */
[----:B---3--:R-:W-:Y:S05]  /*4ae0*/  @!P0 BRA `(.L_x_82) ;  /* 0xfffffffc00f08947 */ /* 0x008fea000383ffff */
[----:B------:R-:W-:Y:S05]  /*4af0*/  BRA `(.L_x_81) ;  /* 0x0000000000107947 */ /* 0x000fea0003800000 */
.L_x_77:
[----:B------:R-:W-:Y:S01]  /*4b00*/  R2UR UR5, R0 ;  /* 0x00000000000572ca */ /* 0x000fe200000e0000 */
[----:B------:R-:W-:-:S12]  /*4b10*/  UIADD3 UR4, UPT, UPT, UR62, 0xf0, URZ ;  /* 0x000000f03e047890 */ /* 0x000fd8000fffe0ff */
[----:B------:R-:W-:-:S09]  /*4b20*/  UPRMT UR4, UR5, 0x654, UR4 ;  /* 0x0000065405047896 */ /* 0x000fd20008000004 */
[----:B------:R-:W-:Y:S03]  /*4b30*/  SYNCS.ARRIVE.TRANS64.RED.A1T0 RZ, [UR4], RZ ;  /* 0x000000ffffff79a7 */ /* 0x000fe60008100404 */
.L_x_81:
[----:B-12---:R-:W-:Y:S01]  /*4b40*/  SHF.L.U32 R3, RZ, 0x1f, RZ ;  /* 0x0000001fff037819 */ /* 0x006fe200000006ff */
[----:B------:R-:W-:Y:S01]  /*4b50*/  UIADD3 UR4, UPT, UPT, UR62, 0xf0, URZ ;  /* 0x000000f03e047890 */ /* 0x000fe2000fffe0ff */
[----:B------:R-:W-:Y:S02]  /*4b60*/  PLOP3.LUT P0, PT, PT, PT, UP1, 0x80, 0x8 ;  /* 0x000000000008781c */ /* 0x000fe40003f0f018 */
[----:B------:R-:W1:Y:S02]  /*4b70*/  SYNCS.PHASECHK.TRANS64.TRYWAIT P1, [UR62+0xf0], R3 ;  /* 0x0000f003ff0075a7 */ /* 0x000e64000802113e */
[----:B-1----:R-:W-:Y:S09]  /*4b80*/  @!P1 BRA `(.L_x_83) ;  /* 0x0000004c000c9947 */ /* 0x002ff20003800000 */
.L_x_176:
[----:B------:R-:W-:Y:S02]  /*4b90*/  R2UR UR6, R0 ;  /* 0x00000000000672ca */ /* 0x000fe400000e0000 */
[----:B------:R-:W-:-:S11]  /*4ba0*/  R2UR UR5, R16 ;  /* 0x00000000100572ca */ /* 0x000fd600000e0000 */
[----:B------:R-:W-:-:S03]  /*4bb0*/  @!UP1 UPRMT UR4, UR6, 0x654, UR4 ;  /* 0x0000065406049896 */ /* 0x000fc60008000004 */
[----:B------:R-:W-:-:S06]  /*4bc0*/  UMOV UR6, 0x1 ;  /* 0x0000000100067882 */ /* 0x000fcc0000000000 */
[----:B------:R-:W-:Y:S01]  /*4bd0*/  @!P0 SYNCS.ARRIVE.TRANS64.RED.A1T0 RZ, [UR4], RZ ;  /* 0x000000ffffff89a7 */ /* 0x000fe20008100404 */
[----:B------:R-:W-:Y:S01]  /*4be0*/  NOP ;  /* 0x0000000000007918 */ /* 0x000fe20000000000 */
[----:B------:R-:W2:Y:S01]  /*4bf0*/  LDS R0, [UR8+0x14] ;  /* 0x00001408ff007984 */ /* 0x000ea20008000800 */
[----:B------:R-:W-:-:S03]  /*4c00*/  ULOP3.LUT UR4, UR5, 0xffff, URZ, 0xc0, !UPT ;  /* 0x0000ffff05047892 */ /* 0x000fc6000f8ec0ff */
[----:B------:R-:W-:Y:S01]  /*4c10*/  UMOV UR5, 0xffff ;  /* 0x0000ffff00057882 */ /* 0x000fe20000000000 */
[----:B------:R-:W-:-:S04]  /*4c20*/  USHF.R.U32.HI UR4, URZ, 0x5, UR4 ;  /* 0x00000005ff047899 */ /* 0x000fc80008011604 */
[----:B------:R-:W-:Y:S02]  /*4c30*/  USHF.L.U32 UR5, UR5, UR4, URZ ;  /* 0x0000000405057299 */ /* 0x000fe400080006ff */
[----:B------:R-:W-:-:S04]  /*4c40*/  USHF.L.U32 UR4, UR6, UR4, URZ ;  /* 0x0000000406047299 */ /* 0x000fc800080006ff */
[----:B--2---:R-:W-:-:S04]  /*4c50*/  LOP3.LUT R0, R0, UR5, RZ, 0xc0, !PT ;  /* 0x0000000500007c12 */ /* 0x004fc8000f8ec0ff */
[----:B------:R-:W-:-:S13]  /*4c60*/  ISETP.NE.AND P0, PT, R0, UR5, PT ;  /* 0x0000000500007c0c */ /* 0x000fda000bf05270 */
[----:B------:R-:W-:Y:S05]  /*4c70*/  @P0 BRA `(.L_x_84) ;  /* 0x0000000000580947 */ /* 0x000fea0003800000 */
[----:B------:R-:W2:Y:S02]  /*4c80*/  LDS R0, [UR8+0x18] ;  /* 0x00001808ff007984 */ /* 0x000ea40008000800 */
[----:B--2---:R-:W-:-:S04]  /*4c90*/  LOP3.LUT R0, R0, UR4, RZ, 0xc0, !PT ;  /* 0x0000000400007c12 */ /* 0x004fc8000f8ec0ff */
[----:B------:R-:W-:-:S13]  /*4ca0*/  ISETP.NE.AND P0, PT, R0, UR4, PT ;  /* 0x0000000400007c0c */ /* 0x000fda000bf05270 */
[----:B------:R-:W-:Y:S05]  /*4cb0*/  @P0 BRA `(.L_x_85) ;  /* 0x00000000003c0947 */ /* 0x000fea0003800000 */
[----:B-1----:R-:W1:Y:S01]  /*4cc0*/  S2R R2, SR_LANEID ;  /* 0x0000000000027919 */ /* 0x002e620000000000 */
[----:B------:R-:W-:-:S06]  /*4cd0*/  ULOP3.LUT UR5, URZ, UR5, URZ, 0x33, !UPT ;  /* 0x00000005ff057292 */ /* 0x000fcc000f8e33ff */
[----:B------:R-:W-:-:S04]  /*4ce0*/  IMAD.U32 R0, RZ, RZ, UR5 ;  /* 0x00000005ff007e24 */ /* 0x000fc8000f8e00ff */
[----:B------:R2:W3:Y:S02]  /*4cf0*/  REDUX UR7, R0 ;  /* 0x00000000000773c4 */ /* 0x0004e40000000000 */
[----:B------:R4:W-:Y:S01]  /*4d00*/  UTCATOMSWS.AND URZ, UR5 ;  /* 0x0000000500ff79e3 */ /* 0x0009e20008000000 */
[----:B--2---:R-:W-:Y:S01]  /*4d10*/  LOP3.LUT R0, RZ, UR4, RZ, 0x33, !PT ;  /* 0x00000004ff007c12 */ /* 0x004fe2000f8e33ff */
[----:B------:R-:W-:Y:S02]  /*4d20*/  VOTEU.ANY UR4, UPT, PT ;  /* 0x0000000000047886 */ /* 0x000fe400038e0100 */
[----:B------:R-:W-:Y:S02]  /*4d30*/  UFLO.U32 UR4, UR4 ;  /* 0x00000004000472bd */ /* 0x000fe400080e0000 */
[----:B------:R-:W2:Y:S04]  /*4d40*/  REDUX UR6, R0 ;  /* 0x00000000000673c4 */ /* 0x000ea80000000000 */
[----:B-1----:R-:W-:-:S02]  /*4d50*/  ISETP.EQ.U32.AND P0, PT, R2, UR4, PT ;  /* 0x0000000402007c0c */ /* 0x002fc4000bf02070 */
[----:B---3--:R-:W-:-:S11]  /*4d60*/  MOV R2, UR7 ;  /* 0x0000000700027c02 */ /* 0x008fd60008000f00 */
[----:B------:R4:W-:Y:S01]  /*4d70*/  @P0 ATOMS.AND RZ, [UR8+0x14], R2 ;  /* 0x00001402ffff098c */ /* 0x0009e2000a800008 */
[----:B--2---:R-:W-:-:S05]  /*4d80*/  IMAD.U32 R0, RZ, RZ, UR6 ;  /* 0x00000006ff007e24 */ /* 0x004fca000f8e00ff */
[----:B------:R4:W-:Y:S01]  /*4d90*/  @P0 ATOMS.AND RZ, [UR8+0x18], R0 ;  /* 0x00001800ffff098c */ /* 0x0009e2000a800008 */
[----:B------:R-:W-:Y:S05]  /*4da0*/  BRA `(.L_x_86) ;  /* 0x0000000000147947 */ /* 0x000fea0003800000 */
.L_x_85:
[----:B-1----:R-:W-:Y:S02]  /*4db0*/  MOV R2, 0x4dd0 ;  /* 0x00004dd000027802 */ /* 0x002fe40000000f00 */
[----:B-----5:R-:W-:Y:S05]  /*4dc0*/  CALL.REL.NOINC `($__internal_0_$__cuda_sm10x_tcgen05_guardrail_trap_col_being_dealloced_not_returned_by_alloc) ;  /* 0x0000004c00e47944 */ /* 0x020fea0003c00000 */
[----:B------:R-:W-:Y:S05]  /*4dd0*/  BRA `(.L_x_86) ;  /* 0x0000000000087947 */ /* 0x000fea0003800000 */
.L_x_84:
[----:B-1----:R-:W-:Y:S02]  /*4de0*/  MOV R2, 0x4e00 ;  /* 0x00004e0000027802 */ /* 0x002fe40000000f00 */
[----:B-----5:R-:W-:Y:S05]  /*4df0*/  CALL.REL.NOINC `($__internal_2_$__cuda_sm10x_tcgen05_guardrail_trap_unallocated_columns_being_dealloced) ;  /* 0x0000004c00f07944 */ /* 0x020fea0003c00000 */
.L_x_86:
[----:B------:R-:W-:Y:S01]  /*4e00*/  NOP ;  /* 0x0000000000007918 */ /* 0x000fe20000000000 */
[----:B----4-:R-:W-:Y:S05]  /*4e10*/  EXIT ;  /* 0x000000000000794d */ /* 0x010fea0003800000 */
.L_x_57:
[----:B------:R-:W-:-:S09]  /*4e20*/  UISETP.NE.OR UP0, UPT, UR20, 0x3, !UP4 ;  /* 0x000000031400788c */ /* 0x000fd2000e705670 */
[----:B------:R-:W-:Y:S05]  /*4e30*/  BRA.U UP0, `(.L_x_87) ;  /* 0x0000001100847547 */ /* 0x000fea000b800000 */
[----:B------:R-:W2:Y:S01]  /*4e40*/  LDCU.64 UR4, c[0x0][0x888] ;  /* 0x00011100ff0477ac */ /* 0x000ea20008000a00 */
[----:B------:R-:W3:Y:S01]  /*4e50*/  LDC.64 R12, c[0x0][0x348] ;  /* 0x0000d200ff0c7b82 */ /* 0x000ee20000000a00 */
[----:B------:R-:W-:Y:S02]  /*4e60*/  HFMA2 R9, -RZ, RZ, 0, 0 ;  /* 0x00000000ff097431 */ /* 0x000fe400000001ff */
[----:B------:R-:W-:Y:S01]  /*4e70*/  IMAD.MOV.U32 R11, RZ, RZ, 0x1 ;  /* 0x00000001ff0b7424 */ /* 0x000fe200078e00ff */
[----:B------:R-:W4:Y:S01]  /*4e80*/  LDCU UR38, c[0x0][0x370] ;  /* 0x00006e00ff2677ac */ /* 0x000f220008000800 */
[----:B------:R-:W-:Y:S01]  /*4e90*/  IMAD.MOV.U32 R10, RZ, RZ, RZ ;  /* 0x000000ffff0a7224 */ /* 0x000fe200078e00ff */
[----:B------:R-:W-:Y:S01]  /*4ea0*/  MOV R3, 0x2000 ;  /* 0x0000200000037802 */ /* 0x000fe20000000f00 */
[----:B------:R-:W4:Y:S01]  /*4eb0*/  LDCU.128 UR40, c[0x0][0xb10] ;  /* 0x00016200ff2877ac */ /* 0x000f220008000c00 */
[----:B------:R-:W1:Y:S01]  /*4ec0*/  LDCU UR37, c[0x0][0x374] ;  /* 0x00006e80ff2577ac */ /* 0x000e620008000800 */
[----:B------:R-:W1:Y:S01]  /*4ed0*/  LDCU.64 UR30, c[0x0][0x890] ;  /* 0x00011200ff1e77ac */ /* 0x000e620008000a00 */
[----:B------:R-:W1:Y:S01]  /*4ee0*/  LDCU UR15, c[0x0][0xb0c] ;  /* 0x00016180ff0f77ac */ /* 0x000e620008000800 */
[----:B--2---:R-:W-:Y:S01]  /*4ef0*/  UISETP.NE.U32.AND UP0, UPT, UR4, URZ, UPT ;  /* 0x000000ff0400728c */ /* 0x004fe2000bf05070 */
[----:B------:R-:W2:Y:S01]  /*4f00*/  LDCU UR48, c[0x0][0xb20] ;  /* 0x00016400ff3077ac */ /* 0x000ea20008000800 */
[----:B------:R-:W2:Y:S01]  /*4f10*/  LDCU UR4, c[0x0][0xb30] ;  /* 0x00016600ff0477ac */ /* 0x000ea20008000800 */
[----:B------:R-:W-:Y:S01]  /*4f20*/  UMOV UR21, 0x400 ;  /* 0x0000040000157882 */ /* 0x000fe20000000000 */
[----:B----4-:R-:W-:-:S02]  /*4f30*/  UIMAD.WIDE.U32 UR6, UR38, UR40, URZ ;  /* 0x00000028260672a5 */ /* 0x010fc4000f8e00ff */
[----:B-1----:R-:W-:Y:S02]  /*4f40*/  UIMAD.WIDE.U32 UR8, UR37, UR43, URZ ;  /* 0x0000002b250872a5 */ /* 0x002fe4000f8e00ff */
[----:B------:R-:W-:Y:S02]  /*4f50*/  ULEA UR21, UR62, UR21, 0x18 ;  /* 0x000000153e157291 */ /* 0x000fe4000f8ec0ff */
[----:B------:R-:W-:Y:S02]  /*4f60*/  UISETP.NE.U32.AND UP6, UPT, UR30, URZ, UPT ;  /* 0x000000ff1e00728c */ /* 0x000fe4000bfc5070 */
[----:B------:R-:W-:Y:S02]  /*4f70*/  UIADD3 UR44, UPT, UPT, UR21, 0x38, URZ ;  /* 0x00000038152c7890 */ /* 0x000fe4000fffe0ff */
[----:B------:R-:W-:Y:S02]  /*4f80*/  UISETP.NE.AND.EX UP5, UPT, UR5, URZ, UPT, UP0 ;  /* 0x000000ff0500728c */ /* 0x000fe4000bfa5300 */
[----:B------:R-:W-:Y:S01]  /*4f90*/  UISETP.NE.AND UP0, UPT, UR39, 0x1, UPT ;  /* 0x000000012700788c */ /* 0x000fe2000bf05270 */
[----:B------:R-:W-:Y:S01]  /*4fa0*/  UMOV UR6, UR7 ;  /* 0x0000000700067c82 */ /* 0x000fe20008000000 */
[----:B------:R-:W-:Y:S01]  /*4fb0*/  UMOV UR45, UR9 ;  /* 0x00000009002d7c82 */ /* 0x000fe20008000000 */
[----:B------:R-:W-:-:S02]  /*4fc0*/  UISETP.NE.AND UP0, UPT, UR15, 0x1, UPT ;  /* 0x000000010f00788c */ /* 0x000fc4000bf05270 */
[----:B------:R-:W-:Y:S02]  /*4fd0*/  UPLOP3.LUT UP4, UPT, UPT, UPT, UPT, 0x40, 0x4 ;  /* 0x000000000004789c */ /* 0x000fe40003f8e870 */
[----:B------:R-:W-:Y:S01]  /*4fe0*/  UISETP.GE.AND UP2, UPT, UR39, 0x1, UPT ;  /* 0x000000012700788c */ /* 0x000fe2000bf46270 */
[----:B------:R-:W1:Y:S01]  /*4ff0*/  LDCU.64 UR22, c[0x0][0xb28] ;  /* 0x00016500ff1677ac */ /* 0x000e620008000a00 */
[----:B------:R-:W-:Y:S02]  /*5000*/  UISETP.NE.AND.EX UP6, UPT, UR31, URZ, UPT, UP6 ;  /* 0x000000ff1f00728c */ /* 0x000fe4000bfc5360 */
[----:B------:R-:W-:Y:S02]  /*5010*/  UIADD3 UR33, UPT, UPT, UR21, 0x20, URZ ;  /* 0x0000002015217890 */ /* 0x000fe4000fffe0ff */
[----:B------:R-:W-:Y:S02]  /*5020*/  UIADD3 UR25, UPT, UPT, UR21, 0x28, URZ ;  /* 0x0000002815197890 */ /* 0x000fe4000fffe0ff */
[----:B------:R-:W-:-:S02]  /*5030*/  UIADD3 UR17, UPT, UPT, UR21, 0x30, URZ ;  /* 0x0000003015117890 */ /* 0x000fc4000fffe0ff */
[----:B------:R-:W-:Y:S02]  /*5040*/  UPRMT UR44, UR62, 0x654, UR44 ;  /* 0x000006543e2c7896 */ /* 0x000fe4000800002c */
[----:B------:R-:W-:Y:S02]  /*5050*/  USHF.R.U32.HI UR46, URZ, UR41, UR6 ;  /* 0x00000029ff2e7299 */ /* 0x000fe40008011606 */
[----:B--2---:R-:W-:Y:S02]  /*5060*/  USHF.R.U32.HI UR45, URZ, UR48, UR45 ;  /* 0x00000030ff2d7299 */ /* 0x004fe4000801162d */
[----:B------:R-:W-:Y:S02]  /*5070*/  UISETP.NE.AND UP0, UPT, UR42, 0x1, UPT ;  /* 0x000000012a00788c */ /* 0x000fe4000bf05270 */
[----:B---3--:R-:W-:-:S11]  /*5080*/  UISETP.NE.AND UP3, UPT, UR4, 0x1, UPT ;  /* 0x000000010400788c */ /* 0x008fd6000bf65270 */
.L_x_98:
[C---:B------:R-:W-:Y:S02]  /*5090*/  LEA R8, R10.reuse, UR21, 0x3 ;  /* 0x000000150a087c11 */ /* 0x040fe4000f8e18ff */
[----:B------:R-:W-:Y:S02]  /*50a0*/  SHF.L.U32 R0, R9, 0x1f, RZ ;  /* 0x0000001f09007819 */ /* 0x000fe400000006ff */
[----:B------:R-:W-:Y:S02]  /*50b0*/  LEA R4, R10, UR21, 0x4 ;  /* 0x000000150a047c11 */ /* 0x000fe4000f8e20ff */
[----:B--2---:R-:W2:Y:S02]  /*50c0*/  SYNCS.PHASECHK.TRANS64.TRYWAIT P0, [R8+URZ+0x70], R0 ;  /* 0x00007000080075a7 */ /* 0x004ea400080011ff */
[----:B--2---:R-:W-:Y:S05]  /*50d0*/  @!P0 BRA `(.L_x_88) ;  /* 0x0000004400d08947 */ /* 0x004fea0003800000 */
.L_x_177:
[----:B------:R-:W3:Y:S01]  /*50e0*/  LDS.128 R4, [R4+0x100] ;  /* 0x0001000004047984 */ /* 0x000ee20000000c00 */
[----:B------:R-:W-:Y:S01]  /*50f0*/  UISETP.GE.AND UP0, UPT, UR39, 0x1, UPT ;  /* 0x000000012700788c */ /* 0x000fe2000bf06270 */
[----:B------:R-:W-:Y:S01]  /*5100*/  @!PT LDS RZ, [RZ] ;  /* 0x00000000fffff984 */ /* 0x000fe20000000800 */
[----:B------:R-:W-:Y:S01]  /*5110*/  @!PT LDS RZ, [RZ] ;  /* 0x00000000fffff984 */ /* 0x000fe20000000800 */
[----:B------:R-:W-:Y:S01]  /*5120*/  @!PT LDS RZ, [RZ] ;  /* 0x00000000fffff984 */ /* 0x000fe20000000800 */
[----:B------:R-:W-:Y:S01]  /*5130*/  @!PT LDS RZ, [RZ] ;  /* 0x00000000fffff984 */ /* 0x000fe20000000800 */
[----:B------:R4:W-:Y:S06]  /*5140*/  MEMBAR.ALL.CTA ;  /* 0x0000000000007992 */ /* 0x0009ec0000008000 */
[----:B----4-:R-:W4:Y:S01]  /*5150*/  FENCE.VIEW.ASYNC.S ;  /* 0x00000000000073c6 */ /* 0x010f220000000000 */
[----:B---3--:R-:W-:Y:S11]  /*5160*/  LOP3.LUT P0, RZ, R6, 0x1, RZ, 0xc0, !PT ;  /* 0x0000000106ff7812 */ /* 0x008ff6000780c0ff */
[----:B------:R-:W-:Y:S02]  /*5170*/  @!UPT UIADD3 URZ, UPT, UPT, URZ, URZ, URZ ;  /* 0x000000fffffff290 */ /* 0x000fe4000fffe0ff */
[----:B----4-:R-:W-:Y:S01]  /*5180*/  VOTEU.ANY UP2, P0 ;  /* 0x0000000000ff7886 */ /* 0x010fe20000040100 */
[----:B------:R-:W-:Y:S11]  /*5190*/  PLOP3.LUT P0, PT, PT, PT, UP2, 0x80, 0x8 ;  /* 0x000000000008781c */ /* 0x000ff60003f0f028 */
[----:B------:R-:W-:Y:S02]  /*51a0*/  @!UPT UIADD3 URZ, UPT, UPT, URZ, URZ, URZ ;  /* 0x000000fffffff290 */ /* 0x000fe4000fffe0ff */
[----:B--2---:R-:W-:Y:S02]  /*51b0*/  @P0 SHF.R.U32.HI R0, RZ, 0x10, R5 ;  /* 0x00000010ff000819 */ /* 0x004fe40000011605 */
[----:B------:R-:W-:Y:S02]  /*51c0*/  @P0 MOV R2, R4 ;  /* 0x0000000400020202 */ /* 0x000fe40000000f00 */
[----:B------:R-:W-:Y:S01]  /*51d0*/  @P0 R2UR UR4, R0 ;  /* 0x00000000000402ca */ /* 0x000fe200000e0000 */
[----:B------:R-:W-:Y:S01]  /*51e0*/  VIADD R0, R8, 0x80 ;  /* 0x0000008008007836 */ /* 0x000fe20000000000 */
[----:B------:R-:W-:Y:S02]  /*51f0*/  @P0 LOP3.LUT R4, R5, 0xffff, RZ, 0xc0, !PT ;  /* 0x0000ffff05040812 */ /* 0x000fe400078ec0ff */
[----:B------:R-:W-:Y:S02]  /*5200*/  @P0 R2UR UR6, R2 ;  /* 0x00000000020602ca */ /* 0x000fe400000e0000 */
[----:B------:R-:W-:Y:S02]  /*5210*/  PRMT R0, RZ, 0x654, R0 ;  /* 0x00000654ff007816 */ /* 0x000fe40000000000 */
[----:B------:R-:W-:Y:S02]  /*5220*/  @P0 R2UR UR5, R4 ;  /* 0x00000000040502ca */ /* 0x000fe400000e0000 */
[----:B------:R2:W-:Y:S03]  /*5230*/  SYNCS.ARRIVE.TRANS64.RED.A1T0 RZ, [R0+URZ], RZ ;  /* 0x000000ff00ff79a7 */ /* 0x0005e600081004ff */
[----:B------:R-:W-:Y:S04]  /*5240*/  @UP2 UMOV UR29, UR4 ;  /* 0x00000004001d2c82 */ /* 0x000fe80008000000 */
[----:B------:R-:W-:Y:S04]  /*5250*/  @UP2 UMOV UR14, UR6 ;  /* 0x00000006000e2c82 */ /* 0x000fe80008000000 */
[----:B------:R-:W-:Y:S01]  /*5260*/  @UP2 UMOV UR13, UR5 ;  /* 0x00000005000d2c82 */ /* 0x000fe20008000000 */
[----:B------:R-:W-:Y:S05]  /*5270*/  BRA.U !UP0, `(.L_x_89) ;  /* 0x0000000108c07547 */ /* 0x000fea000b800000 */
[----:B------:R-:W-:Y:S02]  /*5280*/  UIMAD.WIDE.U32 UR18, UR13, UR43, URZ ;  /* 0x0000002b0d1272a5 */ /* 0x000fe4000f8e00ff */
[----:B------:R-:W-:Y:S02]  /*5290*/  UP2UR UR16, UPR, URZ, 0x4 ;  /* 0x00000004ff107883 */ /* 0x000fe40008000000 */
[----:B------:R-:W-:Y:S02]  /*52a0*/  UISETP.NE.AND UP2, UPT, UR42, 0x1, UPT ;  /* 0x000000012a00788c */ /* 0x000fe4000bf45270 */
[----:B------:R-:W-:Y:S02]  /*52b0*/  UIMAD.WIDE.U32 UR26, UR14, UR40, URZ ;  /* 0x000000280e1a72a5 */ /* 0x000fe4000f8e00ff */
[----:B------:R-:W-:Y:S02]  /*52c0*/  USEL UR4, UR37, UR45, !UP2 ;  /* 0x0000002d25047287 */ /* 0x000fe4000d000000 */
[----:B------:R-:W-:Y:S02]  /*52d0*/  UISETP.NE.AND UP0, UPT, UR15, 0x1, UPT ;  /* 0x000000010f00788c */ /* 0x000fe4000bf05270 */
[----:B------:R-:W-:Y:S02]  /*52e0*/  UP2UR UR20, UPR, URZ, 0x2 ;  /* 0x00000002ff147883 */ /* 0x000fe40008000000 */
[----:B------:R-:W-:Y:S02]  /*52f0*/  UISETP.NE.AND UP1, UPT, UR39, 0x1, UPT ;  /* 0x000000012700788c */ /* 0x000fe4000bf25270 */
[----:B-1----:R-:W-:Y:S02]  /*5300*/  UIMAD.WIDE.U32 UR8, UR4, UR22, URZ ;  /* 0x00000016040872a5 */ /* 0x002fe4000f8e00ff */
[----:B------:R-:W-:Y:S01]  /*5310*/  USEL UR7, UR38, UR46, !UP0 ;  /* 0x0000002e26077287 */ /* 0x000fe2000c000000 */
[----:B------:R-:W-:Y:S02]  /*5320*/  UMOV UR5, UR19 ;  /* 0x0000001300057c82 */ /* 0x000fe40008000000 */
[----:B------:R-:W-:Y:S02]  /*5330*/  USHF.R.U32.HI UR6, URZ, UR48, UR5 ;  /* 0x00000030ff067299 */ /* 0x000fe40008011605 */
[----:B------:R-:W-:Y:S02]  /*5340*/  UIMAD.WIDE.U32 UR10, UR7, UR22, URZ ;  /* 0x00000016070a72a5 */ /* 0x000fe4000f8e00ff */
[----:B------:R-:W-:Y:S02]  /*5350*/  USEL UR6, UR13, UR6, !UP2 ;  /* 0x000000060d067287 */ /* 0x000fe4000d000000 */
[----:B------:R-:W-:Y:S01]  /*5360*/  UISETP.NE.AND UP2, UPT, UR16, URZ, UPT ;  /* 0x000000ff1000728c */ /* 0x000fe2000bf45270 */
[----:B------:R-:W-:Y:S02]  /*5370*/  UMOV UR5, UR27 ;  /* 0x0000001b00057c82 */ /* 0x000fe40008000000 */
[----:B------:R-:W-:Y:S03]  /*5380*/  USHF.R.U32.HI UR12, URZ, UR41, UR5 ;  /* 0x00000029ff0c7299 */ /* 0x000fe60008011605 */
[----:B------:R-:W-:Y:S02]  /*5390*/  UMOV UR5, UR9 ;  /* 0x0000000900057c82 */ /* 0x000fe40008000000 */
[----:B------:R-:W-:Y:S03]  /*53a0*/  @UP1 USHF.R.U32.HI UR4, URZ, UR23, UR5 ;  /* 0x00000017ff041299 */ /* 0x000fe60008011605 */
[----:B------:R-:W-:Y:S01]  /*53b0*/  UMOV UR5, UR11 ;  /* 0x0000000b00057c82 */ /* 0x000fe20008000000 */
[----:B------:R-:W-:Y:S02]  /*53c0*/  UIMAD UR4, UR39, UR4, URZ ;  /* 0x00000004270472a4 */ /* 0x000fe4000f8e02ff */
[----:B------:R-:W-:Y:S02]  /*53d0*/  @UP1 USHF.R.U32.HI UR7, URZ, UR23, UR5 ;  /* 0x00000017ff071299 */ /* 0x000fe40008011605 */
[----:B------:R-:W-:Y:S02]  /*53e0*/  USEL UR5, UR14, UR12, !UP0 ;  /* 0x0000000c0e057287 */ /* 0x000fe4000c000000 */
[----:B------:R-:W-:Y:S02]  /*53f0*/  UIMAD.WIDE.U32 UR10, UR6, UR22, URZ ;  /* 0x00000016060a72a5 */ /* 0x000fe4000f8e00ff */
[----:B------:R-:W-:Y:S02]  /*5400*/  UIMAD UR8, UR39, UR7, URZ ;  /* 0x00000007270872a4 */ /* 0x000fe4000f8e02ff */
[----:B------:R-:W-:Y:S03]  /*5410*/  UISETP.GE.AND UP0, UPT, UR6, UR4, UPT ;  /* 0x000000040600728c */ /* 0x000fe6000bf06270 */
[----:B------:R-:W-:Y:S01]  /*5420*/  UMOV UR4, UR11 ;  /* 0x0000000b00047c82 */ /* 0x000fe20008000000 */
[----:B------:R-:W-:Y:S02]  /*5430*/  UISETP.GE.OR UP0, UPT, UR5, UR8, UP0 ;  /* 0x000000080500728c */ /* 0x000fe40008706670 */
[----:B------:R-:W-:Y:S02]  /*5440*/  USHF.R.U32.HI UR4, URZ, UR23, UR4 ;  /* 0x00000017ff047299 */ /* 0x000fe40008011604 */
[----:B------:R-:W-:Y:S02]  /*5450*/  UIMAD.WIDE.U32 UR8, UR5, UR22, URZ ;  /* 0x00000016050872a5 */ /* 0x000fe4000f8e00ff */
[----:B------:R-:W-:Y:S04]  /*5460*/  USEL UR10, UR6, UR4, !UP1 ;  /* 0x00000004060a7287 */ /* 0x000fe8000c800000 */
[----:B------:R-:W-:Y:S01]  /*5470*/  UIADD3 UR11, UPT, UPT, -UR10, URZ, URZ ;  /* 0x000000ff0a0b7290 */ /* 0x000fe2000fffe1ff */
[----:B------:R-:W-:Y:S02]  /*5480*/  @!UP0 UMOV UR4, UR9 ;  /* 0x0000000900048c82 */ /* 0x000fe40008000000 */
[----:B------:R-:W-:Y:S02]  /*5490*/  @!UP0 USHF.R.U32.HI UR4, URZ, UR23, UR4 ;  /* 0x00000017ff048299 */ /* 0x000fe40008011604 */
[----:B------:R-:W-:Y:S02]  /*54a0*/  UIMAD UR8, UR39, UR11, UR6 ;  /* 0x0000000b270872a4 */ /* 0x000fe4000f8e0206 */
[----:B------:R-:W-:Y:S02]  /*54b0*/  @!UP0 USEL UR4, UR5, UR4, !UP1 ;  /* 0x0000000405048287 */ /* 0x000fe4000c800000 */
[----:B------:R-:W-:Y:S02]  /*54c0*/  UISETP.NE.AND UP1, UPT, UR20, URZ, UPT ;  /* 0x000000ff1400728c */ /* 0x000fe4000bf25270 */
[----:B------:R-:W-:Y:S02]  /*54d0*/  @!UP0 UIMAD UR8, UR7, UR8, UR4 ;  /* 0x00000008070882a4 */ /* 0x000fe4000f8e0204 */
[----:B------:R-:W-:Y:S02]  /*54e0*/  @!UP0 UIADD3 UR9, UPT, UPT, UR10, -UR4, URZ ;  /* 0x800000040a098290 */ /* 0x000fe4000fffe0ff */
[----:B------:R-:W-:Y:S02]  /*54f0*/  UIADD3 UR4, UPT, UPT, -UR5, URZ, URZ ;  /* 0x000000ff05047290 */ /* 0x000fe4000fffe1ff */
[----:B------:R-:W-:Y:S02]  /*5500*/  UIADD3 UR7, UPT, UPT, -UR6, URZ, URZ ;  /* 0x000000ff06077290 */ /* 0x000fe4000fffe1ff */
[----:B------:R-:W-:Y:S02]  /*5510*/  @!UP0 UIMAD UR6, UR9, UR39, UR5 ;  /* 0x00000027090682a4 */ /* 0x000fe4000f8e0205 */
[----:B------:R-:W-:Y:S02]  /*5520*/  UIMAD UR14, UR15, UR4, UR14 ;  /* 0x000000040f0e72a4 */ /* 0x000fe4000f8e020e */
[----:B------:R-:W-:Y:S01]  /*5530*/  UIMAD UR13, UR42, UR7, UR13 ;  /* 0x000000072a0d72a4 */ /* 0x000fe2000f8e020d */
[----:B------:R-:W-:Y:S02]  /*5540*/  @!UP0 UMOV UR5, UR8 ;  /* 0x0000000800058c82 */ /* 0x000fe40008000000 */
[----:B------:R-:W-:Y:S02]  /*5550*/  UIMAD UR14, UR5, UR15, UR14 ;  /* 0x0000000f050e72a4 */ /* 0x000fe4000f8e020e */
[----:B------:R-:W-:Y:S11]  /*5560*/  UIMAD UR13, UR6, UR42, UR13 ;  /* 0x0000002a060d72a4 */ /* 0x000ff6000f8e020d */
[----:B------:R-:W-:Y:S01]  /*5570*/  @!UPT UIADD3 URZ, UPT, UPT, URZ, URZ, URZ ;  /* 0x000000fffffff290 */ /* 0x000fe2000fffe0ff */
.L_x_89:
[----:B------:R-:W3:Y:S01]  /*5580*/  @!UP3 LDCU.128 UR8, c[0x0][0xb10] ;  /* 0x00016200ff08b7ac */ /* 0x000ee20008000c00 */
[----:B------:R-:W-:Y:S02]  /*5590*/  ISETP.NE.U32.AND P0, PT, RZ, UR30, PT ;  /* 0x0000001eff007c0c */ /* 0x000fe4000bf05070 */
[----:B------:R-:W-:Y:S02]  /*55a0*/  SHF.L.U32 R4, R11, 0x1f, RZ ;  /* 0x0000001f0b047819 */ /* 0x000fe400000006ff */
[----:B------:R-:W-:Y:S01]  /*55b0*/  ISETP.NE.AND.EX P0, PT, RZ, UR31, PT, P0 ;  /* 0x0000001fff007c0c */ /* 0x000fe2000bf05300 */
[----:B------:R-:W4:Y:S01]  /*55c0*/  @!UP3 LDCU UR5, c[0x0][0xb0c] ;  /* 0x00016180ff05b7ac */ /* 0x000f220008000800 */
[----:B------:R-:W-:Y:S02]  /*55d0*/  USHF.L.U32 UR35, UR24, 0x7, URZ ;  /* 0x0000000718237899 */ /* 0x000fe400080006ff */
[----:B------:R-:W-:Y:S02]  /*55e0*/  USHF.L.U32 UR34, UR28, 0x6, URZ ;  /* 0x000000061c227899 */ /* 0x000fe400080006ff */
[----:B---3--:R-:W-:Y:S07]  /*55f0*/  UIMAD.WIDE.U32 UR6, UR14, UR8, URZ ;  /* 0x000000080e0672a5 */ /* 0x008fee000f8e00ff */
[----:B------:R-:W-:Y:S01]  /*5600*/  @!UP3 UMOV UR4, UR7 ;  /* 0x000000070004bc82 */ /* 0x000fe20008000000 */
[----:B----4-:R-:W-:Y:S02]  /*5610*/  @!UP3 UISETP.NE.AND UP0, UPT, UR5, 0x1, UPT ;  /* 0x000000010500b88c */ /* 0x010fe4000bf05270 */
[----:B------:R-:W-:Y:S02]  /*5620*/  @!UP3 USHF.R.U32.HI UR4, URZ, UR9, UR4 ;  /* 0x00000009ff04b299 */ /* 0x000fe40008011604 */
[----:B------:R-:W-:Y:S02]  /*5630*/  UIMAD.WIDE.U32 UR6, UR13, UR11, URZ ;  /* 0x0000000b0d0672a5 */ /* 0x000fe4000f8e00ff */
[----:B------:R-:W-:Y:S02]  /*5640*/  @!UP3 USEL UR8, UR14, UR4, !UP0 ;  /* 0x000000040e08b287 */ /* 0x000fe4000c000000 */
[----:B------:R-:W-:Y:S03]  /*5650*/  @!UP3 UISETP.NE.AND UP0, UPT, UR10, 0x1, UPT ;  /* 0x000000010a00b88c */ /* 0x000fe6000bf05270 */
[----:B------:R-:W-:Y:S02]  /*5660*/  @!UP3 UMOV UR6, UR7 ;  /* 0x000000070006bc82 */ /* 0x000fe40008000000 */
[----:B------:R-:W3:Y:S02]  /*5670*/  @!UP3 LDCU UR4, c[0x0][0xb20] ;  /* 0x00016400ff04b7ac */ /* 0x000ee40008000800 */
[----:B---3--:R-:W-:Y:S04]  /*5680*/  @!UP3 USHF.R.U32.HI UR6, URZ, UR4, UR6 ;  /* 0x00000004ff06b299 */ /* 0x008fe80008011606 */
[----:B------:R-:W-:Y:S04]  /*5690*/  @!UP3 USEL UR6, UR13, UR6, !UP0 ;  /* 0x000000060d06b287 */ /* 0x000fe8000c000000 */
[----:B------:R-:W-:Y:S02]  /*56a0*/  @!UP3 UIADD3 UR4, UPT, UPT, -UR8, UR6, URZ ;  /* 0x000000060804b290 */ /* 0x000fe4000fffe1ff */
[----:B------:R-:W-:Y:S02]  /*56b0*/  @!UP3 UIADD3 UR6, UPT, UPT, UR8, -UR6, URZ ;  /* 0x800000060806b290 */ /* 0x000fe4000fffe0ff */
[----:B------:R-:W-:Y:S02]  /*56c0*/  @!UP3 UIMAD UR14, UR4, UR5, UR14 ;  /* 0x00000005040eb2a4 */ /* 0x000fe4000f8e020e */
[----:B------:R-:W-:Y:S01]  /*56d0*/  @!UP3 UIMAD UR13, UR6, UR10, UR13 ;  /* 0x0000000a060db2a4 */ /* 0x000fe2000f8e020d */
[----:B------:R-:W-:Y:S11]  /*56e0*/  BRA.U UP4, `(.L_x_90) ;  /* 0x0000000104107547 */ /* 0x000ff6000b800000 */
[----:B------:R-:W-:Y:S04]  /*56f0*/  MOV R2, UR47 ;  /* 0x0000002f00027c02 */ /* 0x000fe80008000f00 */
[----:B------:R-:W-:Y:S04]  /*5700*/  SHF.L.U32 R2, R2, 0x1f, RZ ;  /* 0x0000001f02027819 */ /* 0x000fe800000006ff */
[----:B------:R-:W3:Y:S02]  /*5710*/  SYNCS.PHASECHK.TRANS64.TRYWAIT P1, [UR21+0x68], R2 ;  /* 0x00006802ff0075a7 */ /* 0x000ee40008021115 */
[----:B---3--:R-:W-:Y:S05]  /*5720*/  @!P1 BRA `(.L_x_91) ;  /* 0x0000004000509947 */ /* 0x008fea0003800000 */
.L_x_90:
[----:B------:R-:W-:Y:S05]  /*5730*/  BRA.U !UP6, `(.L_x_92) ;  /* 0x000000010e387547 */ /* 0x000fea000b800000 */
[----:B------:R-:W-:Y:S01]  /*5740*/  UPLOP3.LUT UP1, UPT, UPT, UPT, UP5, 0x80, 0x8 ;  /* 0x000000000008789c */ /* 0x000fe20003f2f050 */
[----:B--2---:R-:W-:Y:S01]  /*5750*/  HFMA2 R0, -RZ, RZ, 0, 5.9604644775390625e-08 ;  /* 0x00000001ff007431 */ /* 0x004fe200000001ff */
[----:B------:R-:W2:Y:S01]  /*5760*/  LDCU.64 UR8, c[0x0][0x358] ;  /* 0x00006b00ff0877ac */ /* 0x000ea20008000a00 */
[----:B------:R-:W-:Y:S03]  /*5770*/  IMAD.MOV.U32 R26, RZ, RZ, 0x1 ;  /* 0x00000001ff1a7424 */ /* 0x000fe600078e00ff */
[----:B------:R-:W-:Y:S05]  /*5780*/  PLOP3.LUT P1, PT, PT, PT, UP1, 0x80, 0x8 ;  /* 0x000000000008781c */ /* 0x000fea0003f2f018 */
[----:B------:R-:W3:Y:S01]  /*5790*/  @UP1 LDCU.64 UR4, c[0x0][0x888] ;  /* 0x00011100ff0417ac */ /* 0x000ee20008000a00 */
[----:B------:R-:W-:Y:S07]  /*57a0*/  @UP1 UIMAD UR6, UR60, UR30, URZ ;  /* 0x0000001e3c0612a4 */ /* 0x000fee000f8e02ff */
[----:B------:R-:W-:Y:S01]  /*57b0*/  @!P1 PRMT R26, R0, 0x7610, R26 ;  /* 0x00007610001a9816 */ /* 0x000fe2000000001a */
[----:B---3--:R-:W-:Y:S06]  /*57c0*/  @UP1 UIMAD.WIDE UR4, UR6, 0x4, UR4 ;  /* 0x00000004060418a5 */ /* 0x008fec000f8e0204 */
[----:B------:R-:W-:Y:S01]  /*57d0*/  IMAD.U32 R6, RZ, RZ, UR4 ;  /* 0x00000004ff067e24 */ /* 0x000fe2000f8e00ff */
[----:B------:R-:W-:Y:S04]  /*57e0*/  MOV R7, UR5 ;  /* 0x0000000500077c02 */ /* 0x000fe80008000f00 */
[----:B------:R-:W3:Y:S01]  /*57f0*/  @!UP1 LDCU UR4, c[0x0][0x880] ;  /* 0x00011000ff0497ac */ /* 0x000ee20008000800 */
[----:B--2--5:R4:W5:Y:S02]  /*5800*/  @P1 LDG.E R27, desc[UR8][R6.64] ;  /* 0x00000008061b1981 */ /* 0x024964000c1e1900 */
[----:B---34-:R-:W-:Y:S07]  /*5810*/  @!P1 IMAD.U32 R27, RZ, RZ, UR4 ;  /* 0x00000004ff1b9e24 */ /* 0x018fee000f8e00ff */
.L_x_92:
[----:B-----5:R-:W-:Y:S01]  /*5820*/  @!P0 FSETP.EQ.AND P2, PT, R27, RZ, PT ;  /* 0x000000ff1b00820b */ /* 0x020fe20003f42000 */
[----:B------:R-:W-:Y:S01]  /*5830*/  @!UPT UIADD3 URZ, UPT, UPT, URZ, URZ, URZ ;  /* 0x000000fffffff290 */ /* 0x000fe2000fffe0ff */
[----:B------:R-:W-:Y:S11]  /*5840*/  @!P0 BRA `(.L_x_93) ;  /* 0x0000000000148947 */ /* 0x000ff60003800000 */
[----:B------:R-:W-:Y:S02]  /*5850*/  LOP3.LUT P0, RZ, R26, 0xff, RZ, 0xc0, !PT ;  /* 0x000000ff1aff7812 */ /* 0x000fe4000780c0ff */
[----:B------:R-:W-:Y:S04]  /*5860*/  PLOP3.LUT P2, PT, PT, PT, UP1, 0x80, 0x8 ;  /* 0x000000000008781c */ /* 0x000fe80003f4f018 */
[----:B------:R-:W-:Y:S07]  /*5870*/  PLOP3.LUT P2, PT, P2, PT, PT, 0x8, 0x80 ;  /* 0x000000000080781c */ /* 0x000fee000174e170 */
[----:B------:R-:W-:Y:S11]  /*5880*/  @P0 FSETP.EQ.AND P2, PT, R27, RZ, PT ;  /* 0x000000ff1b00020b */ /* 0x000ff60003f42000 */
[----:B------:R-:W-:Y:S02]  /*5890*/  @!UPT UIADD3 URZ, UPT, UPT, URZ, URZ, URZ ;  /* 0x000000fffffff290 */ /* 0x000fe4000fffe0ff */
.L_x_93:
[----:B------:R-:W3:Y:S01]  /*58a0*/  SYNCS.PHASECHK.TRANS64.TRYWAIT P0, [UR21+0x40], R4 ;  /* 0x00004004ff0075a7 */ /* 0x000ee20008001115 */
[----:B------:R-:W-:Y:S04]  /*58b0*/  ELECT P1, URZ, PT ;  /* 0x0000000000ff782f */ /* 0x000fe80003820000 */
[----:B------:R-:W-:Y:S01]  /*58c0*/  PLOP3.LUT P1, PT, P2, P1, PT, 0xf2, 0x2f ;  /* 0x00000000002f781c */ /* 0x000fe20001723e72 */
[----:B------:R-:W-:Y:S01]  /*58d0*/  @!UPT UIADD3 URZ, UPT, UPT, URZ, URZ, URZ ;  /* 0x000000fffffff290 */ /* 0x000fe2000fffe0ff */
[----:B---3--:R-:W-:Y:S11]  /*58e0*/  @!P0 BRA `(.L_x_94) ;  /* 0x0000003c00f88947 */ /* 0x008ff60003800000 */
.L_x_180:
[----:B--2---:R-:W-:Y:S01]  /*58f0*/  @!P1 IADD3 R2, P0, PT, R12, 0x580, RZ ;  /* 0x000005800c029810 */ /* 0x004fe20007f1e0ff */
[----:B------:R-:W-:Y:S01]  /*5900*/  VOTEU.ALL UP0, P1 ;  /* 0x0000000000ff7886 */ /* 0x000fe20000800000 */
[----:B------:R-:W-:Y:S01]  /*5910*/  UMOV UR6, 0x0 ;  /* 0x0000000000067882 */ /* 0x000fe20000000000 */
[----:B------:R-:W-:Y:S01]  /*5920*/  UMOV UR7, 0x10000000 ;  /* 0x1000000000077882 */ /* 0x000fe20000000000 */
[----:B------:R-:W-:Y:S01]  /*5930*/  @!P1 R2UR UR5, R2 ;  /* 0x00000000020592ca */ /* 0x000fe200000e0000 */
[----:B------:R-:W-:Y:S01]  /*5940*/  @!P1 IMAD.X R0, RZ, RZ, R13, P0 ;  /* 0x000000ffff009224 */ /* 0x000fe200000e060d */
[----:B------:R-:W-:Y:S01]  /*5950*/  @!UP0 UIADD3 UR32, UPT, UPT, UR21, 0x200, URZ ;  /* 0x0000020015208890 */ /* 0x000fe2000fffe0ff */
[----:B------:R-:W-:Y:S01]  /*5960*/  VOTEU.ALL UP0, P1 ;  /* 0x0000000000ff7886 */ /* 0x000fe20000800000 */
[----:B------:R-:W-:Y:S02]  /*5970*/  UMOV UR36, UR60 ;  /* 0x0000003c00247c82 */ /* 0x000fe40008000000 */
[----:B------:R-:W-:Y:S01]  /*5980*/  @!P1 R2UR UR4, R0 ;  /* 0x00000000000492ca */ /* 0x000fe200000e0000 */
[----:B------:R-:W-:Y:S06]  /*5990*/  @!P1 IMAD.MOV.U32 R0, RZ, RZ, 0x2000 ;  /* 0x00002000ff009424 */ /* 0x000fec00078e00ff */
[----:B------:R-:W-:Y:S06]  /*59a0*/  IMAD.U32 R6, RZ, RZ, UR5 ;  /* 0x00000005ff067e24 */ /* 0x000fec000f8e00ff */
[----:B------:R-:W-:Y:S01]  /*59b0*/  IMAD.U32 R7, RZ, RZ, UR4 ;  /* 0x00000004ff077e24 */ /* 0x000fe2000f8e00ff */
[----:B------:R-:W-:Y:S04]  /*59c0*/  @!P1 R2UR UR4, R6 ;  /* 0x00000000060492ca */ /* 0x000fe800000e0000 */
[----:B------:R-:W-:Y:S11]  /*59d0*/  @!P1 R2UR UR5, R7 ;  /* 0x00000000070592ca */ /* 0x000ff600000e0000 */
[----:B------:R-:W-:Y:S02]  /*59e0*/  @!UPT UIADD3 URZ, UPT, UPT, URZ, URZ, URZ ;  /* 0x000000fffffff290 */ /* 0x000fe4000fffe0ff */
[----:B------:R2:W-:Y:S01]  /*59f0*/  @!UP0 UTMALDG.3D [UR32], [UR4], desc[UR6] ;  /* 0x00000620040085b4 */ /* 0x0005e20008011000 */
[----:B------:R3:W-:Y:S01]  /*5a00*/  @!P1 SYNCS.ARRIVE.TRANS64.RED.A0TR RZ, [UR21+0x20], R0 ;  /* 0x00002000ffff99a7 */ /* 0x0007e20008300415 */
[----:B--2---:R-:W-:Y:S09]  /*5a10*/  UPRMT UR4, UR62, 0x654, UR33 ;  /* 0x000006543e047896 */ /* 0x004ff20008000021 */
[----:B------:R-:W-:Y:S01]  /*5a20*/  SYNCS.ARRIVE.TRANS64.RED.A1T0 RZ, [UR4], RZ ;  /* 0x000000ffffff79a7 */ /* 0x000fe20008100404 */
[----:B------:R-:W2:Y:S02]  /*5a30*/  SYNCS.PHASECHK.TRANS64.TRYWAIT P0, [UR21+0x48], R4 ;  /* 0x00004804ff0075a7 */ /* 0x000ea40008001115 */
[----:B--23--:R-:W-:Y:S05]  /*5a40*/  @!P0 BRA `(.L_x_95) ;  /* 0x0000003c00b88947 */ /* 0x00cfea0003800000 */
.L_x_182:
[----:B------:R-:W-:Y:S01]  /*5a50*/  @!P1 IADD3 R2, P0, PT, R12, 0x580, RZ ;  /* 0x000005800c029810 */ /* 0x000fe20007f1e0ff */
[----:B------:R-:W-:Y:S01]  /*5a60*/  VOTEU.ALL UP0, P1 ;  /* 0x0000000000ff7886 */ /* 0x000fe20000800000 */
[----:B------:R-:W-:Y:S01]  /*5a70*/  UMOV UR6, 0x0 ;  /* 0x0000000000067882 */ /* 0x000fe20000000000 */
[----:B------:R-:W-:Y:S01]  /*5a80*/  UMOV UR7, 0x10000000 ;  /* 0x1000000000077882 */ /* 0x000fe20000000000 */
[----:B------:R-:W-:Y:S01]  /*5a90*/  @!P1 R2UR UR5, R2 ;  /* 0x00000000020592ca */ /* 0x000fe200000e0000 */
[----:B--2---:R-:W-:Y:S01]  /*5aa0*/  @!P1 IMAD.X R0, RZ, RZ, R13, P0 ;  /* 0x000000ffff009224 */ /* 0x004fe200000e060d */
[----:B------:R-:W-:Y:S02]  /*5ab0*/  @!UP0 UIADD3 UR26, UPT, UPT, UR34, 0x10, URZ ;  /* 0x00000010221a8890 */ /* 0x000fe4000fffe0ff */
[----:B------:R-:W-:Y:S02]  /*5ac0*/  @!UP0 UIADD3 UR24, UPT, UPT, UR21, 0x2200, URZ ;  /* 0x0000220015188890 */ /* 0x000fe4000fffe0ff */
[----:B------:R-:W-:Y:S01]  /*5ad0*/  @!P1 R2UR UR4, R0 ;  /* 0x00000000000492ca */ /* 0x000fe200000e0000 */
[----:B------:R-:W-:Y:S01]  /*5ae0*/  VOTEU.ALL UP0, P1 ;  /* 0x0000000000ff7886 */ /* 0x000fe20000800000 */
[----:B------:R-:W-:Y:S01]  /*5af0*/  UMOV UR27, UR35 ;  /* 0x00000023001b7c82 */ /* 0x000fe20008000000 */
[----:B------:R-:W-:Y:S01]  /*5b00*/  UMOV UR28, UR60 ;  /* 0x0000003c001c7c82 */ /* 0x000fe20008000000 */
[----:B------:R-:W-:Y:S03]  /*5b10*/  @!P1 IMAD.MOV.U32 R0, RZ, RZ, 0x2000 ;  /* 0x00002000ff009424 */ /* 0x000fe600078e00ff */
        /* <DEDUP_REMOVED lines=11> */
.L_x_184:
[----:B------:R-:W-:Y:S01]  /*5bd0*/  @!P1 IADD3 R2, P0, PT, R12, 0x580, RZ ;  /* 0x000005800c029810 */ /* 0x000fe20007f1e0ff */
[----:B------:R-:W-:Y:S01]  /*5be0*/  VOTEU.ALL UP0, P1 ;  /* 0x0000000000ff7886 */ /* 0x000fe20000800000 */
[----:B------:R-:W-:Y:S01]  /*5bf0*/  UMOV UR6, 0x0 ;  /* 0x0000000000067882 */ /* 0x000fe20000000000 */
[----:B------:R-:W-:Y:S01]  /*5c00*/  UMOV UR7, 0x10000000 ;  /* 0x1000000000077882 */ /* 0x000fe20000000000 */
[----:B------:R-:W-:Y:S01]  /*5c10*/  @!P1 R2UR UR5, R2 ;  /* 0x00000000020592ca */ /* 0x000fe200000e0000 */
[----:B--2---:R-:W-:Y:S01]  /*5c20*/  @!P1 IMAD.X R0, RZ, RZ, R13, P0 ;  /* 0x000000ffff009224 */ /* 0x004fe200000e060d */
[----:B------:R-:W-:Y:S01]  /*5c30*/  @!UP0 UIADD3 UR18, UPT, UPT, UR34, 0x20, URZ ;  /* 0x0000002022128890 */ /* 0x000fe2000fffe0ff */
[----:B------:R-:W-:Y:S01]  /*5c40*/  VIADD R10, R10, 0x1 ;  /* 0x000000010a0a7836 */ /* 0x000fe20000000000 */
        /* <DEDUP_REMOVED lines=17> */
.L_x_186:
[----:B------:R-:W-:Y:S01]  /*5d60*/  @!P1 IADD3 R2, P0, PT, R12, 0x580, RZ ;  /* 0x000005800c029810 */ /* 0x000fe20007f1e0ff */
[----:B------:R-:W-:Y:S01]  /*5d70*/  VOTEU.ALL UP0, P1 ;  /* 0x0000000000ff7886 */ /* 0x000fe20000800000 */
[----:B------:R-:W-:Y:S01]  /*5d80*/  UMOV UR6, 0x0 ;  /* 0x0000000000067882 */ /* 0x000fe20000000000 */
[----:B------:R-:W-:Y:S01]  /*5d90*/  UMOV UR7, 0x10000000 ;  /* 0x1000000000077882 */ /* 0x000fe20000000000 */
[----:B------:R-:W-:Y:S01]  /*5da0*/  @!P1 R2UR UR5, R2 ;  /* 0x00000000020592ca */ /* 0x000fe200000e0000 */
[----:B--2---:R-:W-:Y:S01]  /*5db0*/  @!P1 IMAD.X R0, RZ, RZ, R13, P0 ;  /* 0x000000ffff009224 */ /* 0x004fe200000e060d */
[----:B------:R-:W-:Y:S01]  /*5dc0*/  @!UP0 UIADD3 UR10, UPT, UPT, UR34, 0x30, URZ ;  /* 0x00000030220a8890 */ /* 0x000fe2000fffe0ff */
[----:B------:R-:W-:Y:S01]  /*5dd0*/  R2UR UR18, R53 ;  /* 0x00000000351272ca */ /* 0x000fe200000e0000 */
[----:B------:R-:W-:Y:S01]  /*5de0*/  @!UP0 UIADD3 UR8, UPT, UPT, UR21, 0x6200, URZ ;  /* 0x0000620015088890 */ /* 0x000fe2000fffe0ff */
[----:B------:R-:W-:Y:S01]  /*5df0*/  R2UR UR16, R54 ;  /* 0x00000000361072ca */ /* 0x000fe200000e0000 */
[----:B------:R-:W-:Y:S01]  /*5e00*/  @!UP0 UIADD3 UR9, UPT, UPT, UR21, 0x38, URZ ;  /* 0x0000003815098890 */ /* 0x000fe2000fffe0ff */
[----:B------:R-:W-:Y:S01]  /*5e10*/  @!P1 R2UR UR4, R0 ;  /* 0x00000000000492ca */ /* 0x000fe200000e0000 */
[----:B------:R-:W-:Y:S01]  /*5e20*/  VOTEU.ALL UP0, P1 ;  /* 0x0000000000ff7886 */ /* 0x000fe20000800000 */
[----:B------:R-:W-:Y:S01]  /*5e30*/  UMOV UR11, UR35 ;  /* 0x00000023000b7c82 */ /* 0x000fe20008000000 */
[----:B------:R-:W-:Y:S01]  /*5e40*/  UMOV UR12, UR60 ;  /* 0x0000003c000c7c82 */ /* 0x000fe20008000000 */
[C---:B------:R-:W-:Y:S01]  /*5e50*/  ISETP.NE.AND P0, PT, R10.reuse, 0x2, PT ;  /* 0x000000020a00780c */ /* 0x040fe20003f05270 */
[----:B------:R-:W-:Y:S01]  /*5e60*/  UMOV UR60, UR29 ;  /* 0x0000001d003c7c82 */ /* 0x000fe20008000000 */
[----:B------:R-:W-:Y:S01]  /*5e70*/  IMAD.U32 R4, RZ, RZ, UR5 ;  /* 0x00000005ff047e24 */ /* 0x000fe2000f8e00ff */
[----:B------:R-:W-:Y:S01]  /*5e80*/  LOP3.LUT R11, R11, 0x1, RZ, 0x3c, !PT ;  /* 0x000000010b0b7812 */ /* 0x000fe200078e3cff */
[----:B------:R-:W-:Y:S01]  /*5e90*/  UPLOP3.LUT UP4, UPT, UPT, UPT, UPT, 0x80, 0x8 ;  /* 0x000000000008789c */ /* 0x000fe20003f8f070 */
[----:B------:R-:W-:Y:S01]  /*5ea0*/  SEL R0, RZ, 0x1, P0 ;  /* 0x00000001ff007807 */ /* 0x000fe20000000000 */
[----:B------:R-:W-:Y:S01]  /*5eb0*/  UIADD3 UR28, UPT, UPT, UR13, UR18, URZ ;  /* 0x000000120d1c7290 */ /* 0x000fe2000fffe0ff */
[----:B------:R-:W-:Y:S01]  /*5ec0*/  SEL R10, R10, RZ, P0 ;  /* 0x000000ff0a0a7207 */ /* 0x000fe20000000000 */
[----:B------:R-:W-:Y:S01]  /*5ed0*/  UIADD3 UR24, UPT, UPT, UR14, UR16, URZ ;  /* 0x000000100e187290 */ /* 0x000fe2000fffe0ff */
[----:B------:R-:W-:Y:S01]  /*5ee0*/  IMAD.U32 R5, RZ, RZ, UR4 ;  /* 0x00000004ff057e24 */ /* 0x000fe2000f8e00ff */
[----:B------:R-:W-:Y:S02]  /*5ef0*/  @!P1 R2UR UR4, R4 ;  /* 0x00000000040492ca */ /* 0x000fe400000e0000 */
[----:B------:R-:W-:Y:S02]  /*5f00*/  LOP3.LUT R9, R9, R0, RZ, 0x3c, !PT ;  /* 0x0000000009097212 */ /* 0x000fe400078e3cff */
[----:B------:R-:W-:Y:S11]  /*5f10*/  @!P1 R2UR UR5, R5 ;  /* 0x00000000050592ca */ /* 0x000ff600000e0000 */
[----:B------:R-:W-:Y:S02]  /*5f20*/  @!UPT UIADD3 URZ, UPT, UPT, URZ, URZ, URZ ;  /* 0x000000fffffff290 */ /* 0x000fe4000fffe0ff */
[----:B------:R2:W-:Y:S01]  /*5f30*/  @!UP0 UTMALDG.3D [UR8], [UR4], desc[UR6] ;  /* 0x00000608040085b4 */ /* 0x0005e20008011000 */
[----:B------:R2:W-:Y:S01]  /*5f40*/  @!P1 SYNCS.ARRIVE.TRANS64.RED.A0TR RZ, [UR21+0x38], R3 ;  /* 0x00003803ffff99a7 */ /* 0x0005e20008300415 */
[----:B------:R-:W-:Y:S01]  /*5f50*/  SYNCS.ARRIVE.TRANS64.RED.A1T0 RZ, [UR44], RZ ;  /* 0x000000ffffff79a7 */ /* 0x000fe2000810042c */
[----:B------:R-:W-:Y:S05]  /*5f60*/  BRA.U UP2, `(.L_x_98) ;  /* 0xfffffff102487547 */ /* 0x000fea000b83ffff */
[----:B------:R-:W-:-:S04]  /*5f70*/  SHF.L.U32 R2, R11, 0x1f, RZ ;  /* 0x0000001f0b027819 */ /* 0x000fc800000006ff */
[----:B------:R-:W3:Y:S02]  /*5f80*/  SYNCS.PHASECHK.TRANS64.TRYWAIT P0, [UR21+0x40], R2 ;  /* 0x00004002ff0075a7 */ /* 0x000ee40008001115 */
[----:B---3--:R-:W-:Y:S05]  /*5f90*/  @!P0 BRA `(.L_x_99) ;  /* 0x0000003800ac8947 */ /* 0x008fea0003800000 */
.L_x_188:
[----:B------:R-:W4:Y:S02]  /*5fa0*/  SYNCS.PHASECHK.TRANS64.TRYWAIT P0, [UR21+0x48], R2 ;  /* 0x00004802ff0075a7 */ /* 0x000f240008001115 */
[----:B----4-:R-:W-:Y:S05]  /*5fb0*/  @!P0 BRA `(.L_x_100) ;  /* 0x0000003800bc8947 */ /* 0x010fea0003800000 */
.L_x_190:
[----:B------:R-:W4:Y:S02]  /*5fc0*/  SYNCS.PHASECHK.TRANS64.TRYWAIT P0, [UR21+0x50], R2 ;  /* 0x00005002ff0075a7 */ /* 0x000f240008001115 */
[----:B----4-:R-:W-:Y:S05]  /*5fd0*/  @!P0 BRA `(.L_x_101) ;  /* 0x0000003800cc8947 */ /* 0x010fea0003800000 */
.L_x_192:
[----:B---3--:R-:W-:-:S07]  /*5fe0*/  MOV R0, UR21 ;  /* 0x0000001500007c02 */ /* 0x008fce0008000f00 */
.L_x_102:
[----:B---3--:R-:W-:-:S04]  /*5ff0*/  SHF.L.U32 R2, R11, 0x1f, RZ ;  /* 0x0000001f0b027819 */ /* 0x008fc800000006ff */
[----:B------:R3:W4:Y:S03]  /*6000*/  SYNCS.PHASECHK.TRANS64.TRYWAIT P0, [R0+URZ+0x58], R2 ;  /* 0x00005802000075a7 */ /* 0x00072600080011ff */
[----:B----4-:R-:W-:Y:S05]  /*6010*/  @!P0 NANOSLEEP.SYNCS 0x989680 ;  /* 0x009896800000895d */ /* 0x010fea0003900000 */
[----:B------:R-:W4:Y:S02]  /*6020*/  @!P0 SYNCS.PHASECHK.TRANS64 P0, [R0+URZ+0x58], R2 ;  /* 0x00005802000085a7 */ /* 0x000f2400080010ff */
[----:B-12-4-:R-:W-:Y:S05]  /*6030*/  @P0 EXIT ;  /* 0x000000000000094d */ /* 0x016fea0003800000 */
[----:B------:R-:W-:Y:S05]  /*6040*/  BRA `(.L_x_102) ;  /* 0xfffffffc00e87947 */ /* 0x000fea000383ffff */
.L_x_87:
[----:B------:R-:W-:-:S06]  /*6050*/  UISETP.GE.AND UP0, UPT, UR20, 0x4, UPT ;  /* 0x000000041400788c */ /* 0x000fcc000bf06270 */
[----:B------:R-:W-:-:S13]  /*6060*/  PLOP3.LUT P0, PT, PT, PT, UP0, 0x80, 0x8 ;  /* 0x000000000008781c */ /* 0x000fda0003f0f008 */
[----:B-1----:R-:W-:Y:S05]  /*6070*/  @!P0 EXIT ;  /* 0x000000000000894d */ /* 0x002fea0003800000 */
[----:B------:R-:W-:Y:S01]  /*6080*/  BAR.SYNC.DEFER_BLOCKING 0x6, 0xa0 ;  /* 0x0182800000007b1d */ /* 0x000fe20000010000 */
[C---:B------:R-:W-:Y:S01]  /*6090*/  IMAD.SHL.U32 R2, R65.reuse, 0x10, RZ ;  /* 0x0000001041027824 */ /* 0x040fe200078e00ff */
[C---:B------:R-:W-:Y:S01]  /*60a0*/  SHF.L.U32 R23, R65.reuse, 0x10, RZ ;  /* 0x0000001041177819 */ /* 0x040fe200000006ff */
[C---:B------:R-:W-:Y:S01]  /*60b0*/  IMAD.SHL.U32 R64, R65.reuse, 0x2, RZ ;  /* 0x0000000241407824 */ /* 0x040fe200078e00ff */
[C---:B------:R-:W-:Y:S01]  /*60c0*/  LOP3.LUT R66, R65.reuse, 0x60, RZ, 0xc0, !PT ;  /* 0x0000006041427812 */ /* 0x040fe200078ec0ff */
[----:B------:R-:W-:Y:S01]  /*60d0*/  HFMA2 R60, -RZ, RZ, 0, 0 ;  /* 0x00000000ff3c7431 */ /* 0x000fe200000001ff */
[----:B------:R-:W-:Y:S02]  /*60e0*/  UMOV UR43, 0x400 ;  /* 0x00000400002b7882 */ /* 0x000fe40000000000 */
[----:B------:R-:W1:Y:S01]  /*60f0*/  LDC.64 R50, c[0x0][0x8b0] ;  /* 0x00022c00ff327b82 */ /* 0x000e620000000a00 */
[----:B------:R-:W-:Y:S01]  /*6100*/  ULEA UR43, UR62, UR43, 0x18 ;  /* 0x0000002b3e2b7291 */ /* 0x000fe2000f8ec0ff */
[----:B------:R-:W-:Y:S01]  /*6110*/  LOP3.LUT R3, R2, 0x60, RZ, 0xc0, !PT ;  /* 0x0000006002037812 */ /* 0x000fe200078ec0ff */
[----:B------:R-:W2:Y:S01]  /*6120*/  LDCU.64 UR6, c[0x0][0x890] ;  /* 0x00011200ff0677ac */ /* 0x000ea20008000a00 */
[----:B------:R-:W-:Y:S01]  /*6130*/  LOP3.LUT R63, R65, 0x2, RZ, 0xc0, !PT ;  /* 0x00000002413f7812 */ /* 0x000fe200078ec0ff */
[----:B------:R-:W-:Y:S01]  /*6140*/  IMAD.MOV.U32 R61, RZ, RZ, 0x1 ;  /* 0x00000001ff3d7424 */ /* 0x000fe200078e00ff */
[----:B------:R-:W-:Y:S01]  /*6150*/  LOP3.LUT R64, R3, 0xc, R64, 0xf8, !PT ;  /* 0x0000000c03407812 */ /* 0x000fe200078ef840 */
[----:B------:R-:W-:Y:S01]  /*6160*/  UIADD3 UR4, UPT, UPT, UR43, 0x200, URZ ;  /* 0x000002002b047890 */ /* 0x000fe2000fffe0ff */
[----:B------:R-:W3:Y:S01]  /*6170*/  LDC.64 R48, c[0x0][0x8a8] ;  /* 0x00022a00ff307b82 */ /* 0x000ee20000000a00 */
[----:B------:R-:W-:Y:S01]  /*6180*/  LOP3.LUT R23, R23, 0x600000, RZ, 0xc0, !PT ;  /* 0x0060000017177812 */ /* 0x000fe200078ec0ff */
[----:B------:R-:W-:Y:S01]  /*6190*/  IMAD.MOV.U32 R22, RZ, RZ, RZ ;  /* 0x000000ffff167224 */ /* 0x000fe200078e00ff */
[----:B------:R-:W-:Y:S01]  /*61a0*/  LOP3.LUT R64, R64, 0x790, R2, 0xf8, !PT ;  /* 0x0000079040407812 */ /* 0x000fe200078ef802 */
[----:B------:R-:W-:Y:S01]  /*61b0*/  IMAD.MOV.U32 R57, RZ, RZ, RZ ;  /* 0x000000ffff397224 */ /* 0x000fe200078e00ff */
[----:B------:R-:W-:Y:S01]  /*61c0*/  LOP3.LUT R65, R65, 0x4, RZ, 0xc0, !PT ;  /* 0x0000000441417812 */ /* 0x000fe200078ec0ff */
[----:B------:R-:W-:Y:S01]  /*61d0*/  IMAD.U32 R55, RZ, RZ, UR4 ;  /* 0x00000004ff377e24 */ /* 0x000fe2000f8e00ff */
[----:B------:R-:W-:Y:S01]  /*61e0*/  MOV R59, RZ ;  /* 0x000000ff003b7202 */ /* 0x000fe20000000f00 */
[----:B------:R-:W4:Y:S01]  /*61f0*/  LDCU UR58, c[0x0][0x370] ;  /* 0x00006e00ff3a77ac */ /* 0x000f220008000800 */
[----:B------:R-:W4:Y:S02]  /*6200*/  LDS R0, [UR43+0x120] ;  /* 0x0001202bff007984 */ /* 0x000f240008000800 */
[----:B------:R-:W-:Y:S01]  /*6210*/  LEA R64, R64, R55, 0x2 ;  /* 0x0000003740407211 */ /* 0x000fe200078e10ff */
[----:B------:R-:W1:Y:S01]  /*6220*/  LDCU UR42, c[0x0][0xb0c] ;  /* 0x00016180ff2a77ac */ /* 0x000e620008000800 */
[----:B--2---:R-:W-:Y:S01]  /*6230*/  IMAD.U32 R68, RZ, RZ, UR6 ;  /* 0x00000006ff447e24 */ /* 0x004fe2000f8e00ff */
[----:B------:R-:W-:-:S02]  /*6240*/  MOV R67, UR7 ;  /* 0x0000000700437c02 */ /* 0x000fc40008000f00 */
[--C-:B------:R-:W-:Y:S01]  /*6250*/  IMAD R63, R63, -0x10, R64.reuse ;  /* 0xfffffff03f3f7824 */ /* 0x100fe200078e0240 */
[----:B------:R-:W2:Y:S01]  /*6260*/  LDCU UR38, c[0x0][0xb30] ;  /* 0x00016600ff2677ac */ /* 0x000ea20008000800 */
[----:B------:R-:W-:Y:S01]  /*6270*/  IMAD R62, R65, -0x10, R64 ;  /* 0xfffffff0413e7824 */ /* 0x000fe200078e0240 */
[----:B------:R-:W1:Y:S01]  /*6280*/  LDCU.64 UR56, c[0x0][0x888] ;  /* 0x00011100ff3877ac */ /* 0x000e620008000a00 */
[----:B------:R-:W1:Y:S01]  /*6290*/  LDCU.64 UR40, c[0x0][0xb28] ;  /* 0x00016500ff2877ac */ /* 0x000e620008000a00 */
[----:B------:R-:W1:Y:S01]  /*62a0*/  LDCU.128 UR52, c[0x0][0xb10] ;  /* 0x00016200ff3477ac */ /* 0x000e620008000c00 */
[----:B------:R-:W1:Y:S01]  /*62b0*/  LDCU UR47, c[0x0][0x374] ;  /* 0x00006e80ff2f77ac */ /* 0x000e620008000800 */
[----:B------:R-:W-:Y:S01]  /*62c0*/  UMOV UR46, URZ ;  /* 0x000000ff002e7c82 */ /* 0x000fe20008000000 */
[----:B------:R-:W-:Y:S01]  /*62d0*/  UMOV UR45, URZ ;  /* 0x000000ff002d7c82 */ /* 0x000fe20008000000 */
[----:B-1234-:R-:W-:-:S07]  /*62e0*/  IMAD.IADD R23, R0, 0x1, R23 ;  /* 0x0000000100177824 */ /* 0x01efce00078e0217 */
.L_x_146:
[----:B------:R-:W-:Y:S02]  /*62f0*/  LEA R3, R57, UR43, 0x3 ;  /* 0x0000002b39037c11 */ /* 0x000fe4000f8e18ff */
[----:B------:R-:W-:Y:S02]  /*6300*/  SHF.L.U32 R0, R59, 0x1f, RZ ;  /* 0x0000001f3b007819 */ /* 0x000fe400000006ff */
[----:B-1----:R-:W-:Y:S02]  /*6310*/  LEA R4, R57, UR43, 0x4 ;  /* 0x0000002b39047c11 */ /* 0x002fe4000f8e20ff */
[----:B------:R-:W1:Y:S02]  /*6320*/  SYNCS.PHASECHK.TRANS64.TRYWAIT P0, [R3+URZ+0x70], R0 ;  /* 0x00007000030075a7 */ /* 0x000e6400080011ff */
[----:B-12---:R-:W-:Y:S05]  /*6330*/  @!P0 BRA `(.L_x_103) ;  /* 0x00000038000c8947 */ /* 0x006fea0003800000 */
.L_x_193:
[----:B------:R-:W2:Y:S01]  /*6340*/  LDS.128 R4, [R4+0x100] ;  /* 0x0001000004047984 */ /* 0x000ea20000000c00 */
[----:B------:R-:W-:Y:S01]  /*6350*/  UISETP.GE.AND UP0, UPT, UR39, 0x1, UPT ;  /* 0x000000012700788c */ /* 0x000fe2000bf06270 */
[----:B------:R-:W-:Y:S01]  /*6360*/  @!PT LDS RZ, [RZ] ;  /* 0x00000000fffff984 */ /* 0x000fe20000000800 */
[----:B------:R-:W-:Y:S01]  /*6370*/  @!PT LDS RZ, [RZ] ;  /* 0x00000000fffff984 */ /* 0x000fe20000000800 */
[----:B------:R-:W-:Y:S01]  /*6380*/  @!PT LDS RZ, [RZ] ;  /* 0x00000000fffff984 */ /* 0x000fe20000000800 */
[----:B------:R-:W-:Y:S01]  /*6390*/  @!PT LDS RZ, [RZ] ;  /* 0x00000000fffff984 */ /* 0x000fe20000000800 */
[----:B------:R3:W-:Y:S06]  /*63a0*/  MEMBAR.ALL.CTA ;  /* 0x0000000000007992 */ /* 0x0007ec0000008000 */
[----:B---3--:R-:W3:Y:S01]  /*63b0*/  FENCE.VIEW.ASYNC.S ;  /* 0x00000000000073c6 */ /* 0x008ee20000000000 */
[----:B--2---:R-:W-:Y:S11]  /*63c0*/  LOP3.LUT P0, RZ, R6, 0x1, RZ, 0xc0, !PT ;  /* 0x0000000106ff7812 */ /* 0x004ff6000780c0ff */
[----:B------:R-:W-:Y:S02]  /*63d0*/  @!UPT UIADD3 URZ, UPT, UPT, URZ, URZ, URZ ;  /* 0x000000fffffff290 */ /* 0x000fe4000fffe0ff */
[----:B---3--:R-:W-:Y:S01]  /*63e0*/  VOTEU.ANY UP1, P0 ;  /* 0x0000000000ff7886 */ /* 0x008fe20000020100 */
[----:B------:R-:W-:Y:S01]  /*63f0*/  PLOP3.LUT P0, PT, PT, PT, UP1, 0x80, 0x8 ;  /* 0x000000000008781c */ /* 0x000fe20003f0f018 */
[----:B------:R-:W-:Y:S11]  /*6400*/  UP2UR UR61, UPR, URZ, 0x2 ;  /* 0x00000002ff3d7883 */ /* 0x000ff60008000000 */
[----:B------:R-:W-:Y:S01]  /*6410*/  @!UPT UIADD3 URZ, UPT, UPT, URZ, URZ, URZ ;  /* 0x000000fffffff290 */ /* 0x000fe2000fffe0ff */
[----:B-1----:R-:W-:Y:S02]  /*6420*/  @P0 SHF.R.U32.HI R0, RZ, 0x10, R5 ;  /* 0x00000010ff000819 */ /* 0x002fe40000011605 */
        /* <DEDUP_REMOVED lines=12> */
[----:B------:R-:W2:Y:S01]  /*64f0*/  LDCU UR12, c[0x0][0xb20] ;  /* 0x00016400ff0c77ac */ /* 0x000ea20008000800 */
[----:B------:R-:W-:Y:S02]  /*6500*/  UIMAD.WIDE.U32 UR4, UR47, UR55, URZ ;  /* 0x000000372f0472a5 */ /* 0x000fe4000f8e00ff */
[----:B------:R-:W-:Y:S02]  /*6510*/  UIMAD.WIDE.U32 UR6, UR58, UR52, URZ ;  /* 0x000000343a0672a5 */ /* 0x000fe4000f8e00ff */
[----:B------:R-:W-:Y:S02]  /*6520*/  UISETP.NE.AND UP0, UPT, UR54, 0x1, UPT ;  /* 0x000000013600788c */ /* 0x000fe4000bf05270 */
[----:B------:R-:W-:Y:S02]  /*6530*/  UIMAD.WIDE.U32 UR8, UR36, UR55, URZ ;  /* 0x00000037240872a5 */ /* 0x000fe4000f8e00ff */
[----:B------:R-:W-:Y:S02]  /*6540*/  UIMAD.WIDE.U32 UR10, UR37, UR52, URZ ;  /* 0x00000034250a72a5 */ /* 0x000fe4000f8e00ff */
[----:B------:R-:W-:Y:S02]  /*6550*/  UISETP.NE.AND UP1, UPT, UR42, 0x1, UPT ;  /* 0x000000012a00788c */ /* 0x000fe4000bf25270 */
[----:B------:R-:W-:Y:S01]  /*6560*/  UISETP.NE.AND UP2, UPT, UR39, 0x1, UPT ;  /* 0x000000012700788c */ /* 0x000fe2000bf45270 */
[----:B------:R-:W-:Y:S02]  /*6570*/  UMOV UR4, UR5 ;  /* 0x0000000500047c82 */ /* 0x000fe40008000000 */
[----:B--2---:R-:W-:Y:S03]  /*6580*/  USHF.R.U32.HI UR5, URZ, UR12, UR4 ;  /* 0x0000000cff057299 */ /* 0x004fe60008011604 */
[----:B------:R-:W-:Y:S02]  /*6590*/  UMOV UR4, UR7 ;  /* 0x0000000700047c82 */ /* 0x000fe40008000000 */
[----:B------:R-:W-:Y:S02]  /*65a0*/  USHF.R.U32.HI UR7, URZ, UR53, UR4 ;  /* 0x00000035ff077299 */ /* 0x000fe40008011604 */
[----:B------:R-:W-:Y:S02]  /*65b0*/  USEL UR4, UR47, UR5, !UP0 ;  /* 0x000000052f047287 */ /* 0x000fe4000c000000 */
[----:B------:R-:W-:Y:S01]  /*65c0*/  USEL UR7, UR58, UR7, !UP1 ;  /* 0x000000073a077287 */ /* 0x000fe2000c800000 */
[----:B------:R-:W-:Y:S01]  /*65d0*/  UMOV UR5, UR9 ;  /* 0x0000000900057c82 */ /* 0x000fe20008000000 */
[----:B------:R-:W-:Y:S02]  /*65e0*/  UIMAD.WIDE.U32 UR8, UR4, UR40, URZ ;  /* 0x00000028040872a5 */ /* 0x000fe4000f8e00ff */
[----:B------:R-:W-:Y:S03]  /*65f0*/  USHF.R.U32.HI UR6, URZ, UR12, UR5 ;  /* 0x0000000cff067299 */ /* 0x000fe60008011605 */
[----:B------:R-:W-:Y:S01]  /*6600*/  UMOV UR5, UR11 ;  /* 0x0000000b00057c82 */ /* 0x000fe20008000000 */
[----:B------:R-:W-:Y:S02]  /*6610*/  UIMAD.WIDE.U32 UR10, UR7, UR40, URZ ;  /* 0x00000028070a72a5 */ /* 0x000fe4000f8e00ff */
[----:B------:R-:W-:Y:S02]  /*6620*/  USHF.R.U32.HI UR12, URZ, UR53, UR5 ;  /* 0x00000035ff0c7299 */ /* 0x000fe40008011605 */
[----:B------:R-:W-:Y:S01]  /*6630*/  USEL UR6, UR36, UR6, !UP0 ;  /* 0x0000000624067287 */ /* 0x000fe2000c000000 */
[----:B------:R-:W-:Y:S02]  /*6640*/  UMOV UR5, UR9 ;  /* 0x0000000900057c82 */ /* 0x000fe40008000000 */
[----:B------:R-:W-:Y:S01]  /*6650*/  UMOV UR10, UR11 ;  /* 0x0000000b000a7c82 */ /* 0x000fe20008000000 */
[----:B------:R-:W-:Y:S02]  /*6660*/  @UP2 USHF.R.U32.HI UR4, URZ, UR41, UR5 ;  /* 0x00000029ff042299 */ /* 0x000fe40008011605 */
[----:B------:R-:W-:Y:S02]  /*6670*/  @UP2 USHF.R.U32.HI UR7, URZ, UR41, UR10 ;  /* 0x00000029ff072299 */ /* 0x000fe4000801160a */
[----:B------:R-:W-:Y:S02]  /*6680*/  UIMAD UR4, UR39, UR4, URZ ;  /* 0x00000004270472a4 */ /* 0x000fe4000f8e02ff */
[----:B------:R-:W-:Y:S02]  /*6690*/  UIMAD.WIDE.U32 UR10, UR6, UR40, URZ ;  /* 0x00000028060a72a5 */ /* 0x000fe4000f8e00ff */
[----:B------:R-:W-:Y:S02]  /*66a0*/  USEL UR5, UR37, UR12, !UP1 ;  /* 0x0000000c25057287 */ /* 0x000fe4000c800000 */
[----:B------:R-:W-:Y:S02]  /*66b0*/  UIMAD UR8, UR39, UR7, URZ ;  /* 0x00000007270872a4 */ /* 0x000fe4000f8e02ff */
[----:B------:R-:W-:Y:S03]  /*66c0*/  UISETP.GE.AND UP0, UPT, UR6, UR4, UPT ;  /* 0x000000040600728c */ /* 0x000fe6000bf06270 */
[----:B------:R-:W-:Y:S01]  /*66d0*/  UMOV UR4, UR11 ;  /* 0x0000000b00047c82 */ /* 0x000fe20008000000 */
[----:B------:R-:W-:Y:S02]  /*66e0*/  UISETP.GE.OR UP0, UPT, UR5, UR8, UP0 ;  /* 0x000000080500728c */ /* 0x000fe40008706670 */
[----:B------:R-:W-:Y:S02]  /*66f0*/  USHF.R.U32.HI UR4, URZ, UR41, UR4 ;  /* 0x00000029ff047299 */ /* 0x000fe40008011604 */
[----:B------:R-:W-:Y:S02]  /*6700*/  UIMAD.WIDE.U32 UR8, UR5, UR40, URZ ;  /* 0x00000028050872a5 */ /* 0x000fe4000f8e00ff */
[----:B------:R-:W-:Y:S02]  /*6710*/  USEL UR11, UR6, UR4, !UP2 ;  /* 0x00000004060b7287 */ /* 0x000fe4000d000000 */
[----:B------:R-:W-:Y:S02]  /*6720*/  UIADD3 UR8, UPT, UPT, -UR5, URZ, URZ ;  /* 0x000000ff05087290 */ /* 0x000fe4000fffe1ff */
[----:B------:R-:W-:Y:S01]  /*6730*/  UIADD3 UR10, UPT, UPT, -UR11, URZ, URZ ;  /* 0x000000ff0b0a7290 */ /* 0x000fe2000fffe1ff */
[----:B------:R-:W-:Y:S01]  /*6740*/  @!UP0 UMOV UR4, UR9 ;  /* 0x0000000900048c82 */ /* 0x000fe20008000000 */
[----:B------:R-:W-:Y:S02]  /*6750*/  UIADD3 UR9, UPT, UPT, -UR6, URZ, URZ ;  /* 0x000000ff06097290 */ /* 0x000fe4000fffe1ff */
[----:B------:R-:W-:Y:S02]  /*6760*/  @!UP0 USHF.R.U32.HI UR4, URZ, UR41, UR4 ;  /* 0x00000029ff048299 */ /* 0x000fe40008011604 */
[----:B------:R-:W-:Y:S02]  /*6770*/  UIMAD UR10, UR39, UR10, UR6 ;  /* 0x0000000a270a72a4 */ /* 0x000fe4000f8e0206 */
[----:B------:R-:W-:Y:S04]  /*6780*/  @!UP0 USEL UR4, UR5, UR4, !UP2 ;  /* 0x0000000405048287 */ /* 0x000fe8000d000000 */
[----:B------:R-:W-:Y:S02]  /*6790*/  @!UP0 UIMAD UR10, UR7, UR10, UR4 ;  /* 0x0000000a070a82a4 */ /* 0x000fe4000f8e0204 */
[----:B------:R-:W-:Y:S02]  /*67a0*/  @!UP0 UIADD3 UR11, UPT, UPT, UR11, -UR4, URZ ;  /* 0x800000040b0b8290 */ /* 0x000fe4000fffe0ff */
[----:B------:R-:W-:Y:S02]  /*67b0*/  UIMAD UR7, UR42, UR8, UR37 ;  /* 0x000000082a0772a4 */ /* 0x000fe4000f8e0225 */
[----:B------:R-:W-:Y:S02]  /*67c0*/  @!UP0 UIMAD UR6, UR11, UR39, UR5 ;  /* 0x000000270b0682a4 */ /* 0x000fe4000f8e0205 */
[----:B------:R-:W-:Y:S01]  /*67d0*/  UIMAD UR4, UR54, UR9, UR36 ;  /* 0x00000009360472a4 */ /* 0x000fe2000f8e0224 */
[----:B------:R-:W-:Y:S02]  /*67e0*/  @!UP0 UMOV UR5, UR10 ;  /* 0x0000000a00058c82 */ /* 0x000fe40008000000 */
[----:B------:R-:W-:Y:S02]  /*67f0*/  UIMAD UR37, UR5, UR42, UR7 ;  /* 0x0000002a052572a4 */ /* 0x000fe4000f8e0207 */
[----:B------:R-:W-:Y:S11]  /*6800*/  UIMAD UR36, UR6, UR54, UR4 ;  /* 0x00000036062472a4 */ /* 0x000ff6000f8e0204 */
[----:B------:R-:W-:Y:S01]  /*6810*/  @!UPT UIADD3 URZ, UPT, UPT, URZ, URZ, URZ ;  /* 0x000000fffffff290 */ /* 0x000fe2000fffe0ff */
.L_x_104:
[----:B------:R-:W-:Y:S01]  /*6820*/  UISETP.NE.AND UP0, UPT, UR38, 0x1, UPT ;  /* 0x000000012600788c */ /* 0x000fe2000bf05270 */
[----:B------:R-:W-:Y:S01]  /*6830*/  LOP3.LUT P0, RZ, R55, 0x1b0, RZ, 0xc0, !PT ;  /* 0x000001b037ff7812 */ /* 0x000fe2000780c0ff */
[----:B------:R-:W-:Y:S01]  /*6840*/  USHF.L.U32 UR50, UR24, 0x7, URZ ;  /* 0x0000000718327899 */ /* 0x000fe200080006ff */
[----:B------:R-:W-:Y:S01]  /*6850*/  BSSY.RECONVERGENT B6, `(.L_x_105) ;  /* 0x0000034000067945 */ /* 0x000fe20003800200 */
[----:B------:R-:W-:Y:S01]  /*6860*/  USHF.L.U32 UR49, UR28, 0x6, URZ ;  /* 0x000000061c317899 */ /* 0x000fe200080006ff */
[----:B------:R-:W-:Y:S06]  /*6870*/  IADD3 R57, PT, PT, R57, 0x1, RZ ;  /* 0x0000000139397810 */ /* 0x000fec0007ffe0ff */
[----:B------:R-:W2:Y:S01]  /*6880*/  @!UP0 LDCU.128 UR12, c[0x0][0xb10] ;  /* 0x00016200ff0c87ac */ /* 0x000ea20008000c00 */
[----:B------:R-:W3:Y:S01]  /*6890*/  @!UP0 LDCU UR5, c[0x0][0xb0c] ;  /* 0x00016180ff0587ac */ /* 0x000ee20008000800 */
[----:B------:R-:W4:Y:S01]  /*68a0*/  @!UP0 LDCU UR10, c[0x0][0xb20] ;  /* 0x00016400ff0a87ac */ /* 0x000f220008000800 */
[----:B--2---:R-:W-:Y:S02]  /*68b0*/  UIMAD.WIDE.U32 UR8, UR37, UR12, URZ ;  /* 0x0000000c250872a5 */ /* 0x004fe4000f8e00ff */
[----:B------:R-:W-:Y:S02]  /*68c0*/  UIMAD.WIDE.U32 UR6, UR36, UR15, URZ ;  /* 0x0000000f240672a5 */ /* 0x000fe4000f8e00ff */
[----:B------:R-:W-:Y:S03]  /*68d0*/  @!UP0 UISETP.NE.AND UP1, UPT, UR14, 0x1, UPT ;  /* 0x000000010e00888c */ /* 0x000fe6000bf25270 */
[----:B------:R-:W-:Y:S01]  /*68e0*/  @!UP0 UMOV UR4, UR9 ;  /* 0x0000000900048c82 */ /* 0x000fe20008000000 */
[----:B---3--:R-:W-:Y:S02]  /*68f0*/  @!UP0 UISETP.NE.AND UP2, UPT, UR5, 0x1, UPT ;  /* 0x000000010500888c */ /* 0x008fe4000bf45270 */
[----:B------:R-:W-:Y:S01]  /*6900*/  @!UP0 USHF.R.U32.HI UR4, URZ, UR13, UR4 ;  /* 0x0000000dff048299 */ /* 0x000fe20008011604 */
[----:B------:R-:W-:Y:S02]  /*6910*/  @!UP0 UMOV UR6, UR7 ;  /* 0x0000000700068c82 */ /* 0x000fe40008000000 */
[----:B----4-:R-:W-:Y:S02]  /*6920*/  @!UP0 USHF.R.U32.HI UR6, URZ, UR10, UR6 ;  /* 0x0000000aff068299 */ /* 0x010fe40008011606 */
[----:B------:R-:W-:Y:S02]  /*6930*/  @!UP0 USEL UR7, UR37, UR4, !UP2 ;  /* 0x0000000425078287 */ /* 0x000fe4000d000000 */
[----:B------:R-:W-:Y:S04]  /*6940*/  @!UP0 USEL UR6, UR36, UR6, !UP1 ;  /* 0x0000000624068287 */ /* 0x000fe8000c800000 */
[----:B------:R-:W-:Y:S02]  /*6950*/  @!UP0 UIADD3 UR4, UPT, UPT, -UR7, UR6, URZ ;  /* 0x0000000607048290 */ /* 0x000fe4000fffe1ff */
[----:B------:R-:W-:Y:S02]  /*6960*/  @!UP0 UIADD3 UR6, UPT, UPT, UR7, -UR6, URZ ;  /* 0x8000000607068290 */ /* 0x000fe4000fffe0ff */
[----:B------:R-:W-:Y:S02]  /*6970*/  @!UP0 UIMAD UR37, UR4, UR5, UR37 ;  /* 0x00000005042582a4 */ /* 0x000fe4000f8e0225 */
[----:B------:R-:W-:Y:S01]  /*6980*/  @!UP0 UIMAD UR36, UR6, UR14, UR36 ;  /* 0x0000000e062482a4 */ /* 0x000fe2000f8e0224 */
[----:B------:R-:W-:Y:S11]  /*6990*/  @!P0 BRA `(.L_x_106) ;  /* 0x00000000007c8947 */ /* 0x000ff60003800000 */
[----:B------:R-:W2:Y:S01]  /*69a0*/  LDCU.64 UR8, c[0x4][0x80] ;  /* 0x01001000ff0877ac */ /* 0x000ea20008000a00 */
[----:B------:R-:W-:Y:S01]  /*69b0*/  MOV R2, 0x0 ;  /* 0x0000000000027802 */ /* 0x000fe20000000f00 */
[----:B------:R-:W-:Y:S02]  /*69c0*/  HFMA2 R12, -RZ, RZ, 0, 5.9604644775390625e-08 ;  /* 0x00000001ff0c7431 */ /* 0x000fe400000001ff */
[----:B------:R-:W-:Y:S01]  /*69d0*/  IMAD.MOV.U32 R8, RZ, RZ, 0x70 ;  /* 0x00000070ff087424 */ /* 0x000fe200078e00ff */
[----:B------:R3:W4:Y:S01]  /*69e0*/  LDC.64 R14, c[0x4][R2] ;  /* 0x01000000020e7b82 */ /* 0x0007220000000a00 */
[----:B------:R-:W1:Y:S01]  /*69f0*/  LDCU.64 UR6, c[0x4][0x88] ;  /* 0x01001100ff0677ac */ /* 0x000e620008000a00 */
[----:B------:R-:W-:Y:S01]  /*6a00*/  IMAD.MOV.U32 R13, RZ, RZ, RZ ;  /* 0x000000ffff0d7224 */ /* 0x000fe200078e00ff */
[----:B------:R-:W1:Y:S01]  /*6a10*/  LDCU.64 UR4, c[0x4][0x8] ;  /* 0x01000100ff0477ac */ /* 0x000e620008000a00 */
[----:B--2---:R-:W-:Y:S01]  /*6a20*/  MOV R5, UR9 ;  /* 0x0000000900057c02 */ /* 0x004fe20008000f00 */
[----:B------:R-:W-:Y:S01]  /*6a30*/  IMAD.U32 R4, RZ, RZ, UR8 ;  /* 0x00000008ff047e24 */ /* 0x000fe2000f8e00ff */
[----:B-1----:R-:W-:Y:S01]  /*6a40*/  MOV R7, UR7 ;  /* 0x0000000700077c02 */ /* 0x002fe20008000f00 */
[----:B------:R-:W-:Y:S01]  /*6a50*/  IMAD.U32 R6, RZ, RZ, UR6 ;  /* 0x00000006ff067e24 */ /* 0x000fe2000f8e00ff */
[----:B------:R-:W-:Y:S01]  /*6a60*/  MOV R11, UR5 ;  /* 0x00000005000b7c02 */ /* 0x000fe20008000f00 */
[----:B------:R-:W-:Y:S02]  /*6a70*/  IMAD.U32 R10, RZ, RZ, UR4 ;  /* 0x00000004ff0a7e24 */ /* 0x000fe4000f8e00ff */
[----:B------:R-:W-:Y:S07]  /*6a80*/  LEPC R20, `(.L_x_107) ;  /* 0x000000001014794e */ /* 0x000fee0000000000 */
[----:B---345:R-:W-:Y:S05]  /*6a90*/  CALL.ABS.NOINC R14 ;  /* 0x000000000e007343 */ /* 0x038fea0003c00000 */
.L_x_107:
[----:B------:R-:W1:Y:S01]  /*6aa0*/  LDCU.64 UR8, c[0x4][0x80] ;  /* 0x01001000ff0877ac */ /* 0x000e620008000a00 */
[----:B------:R-:W2:Y:S01]  /*6ab0*/  LDC.64 R2, c[0x4][R2] ;  /* 0x0100000002027b82 */ /* 0x000ea20000000a00 */
[----:B------:R-:W-:Y:S02]  /*6ac0*/  HFMA2 R12, -RZ, RZ, 0, 5.9604644775390625e-08 ;  /* 0x00000001ff0c7431 */ /* 0x000fe400000001ff */
[----:B------:R-:W-:Y:S02]  /*6ad0*/  IMAD.MOV.U32 R8, RZ, RZ, 0x70 ;  /* 0x00000070ff087424 */ /* 0x000fe400078e00ff */
[----:B------:R-:W-:Y:S01]  /*6ae0*/  IMAD.MOV.U32 R13, RZ, RZ, RZ ;  /* 0x000000ffff0d7224 */ /* 0x000fe200078e00ff */
[----:B------:R-:W3:Y:S01]  /*6af0*/  LDCU.64 UR6, c[0x4][0x88] ;  /* 0x01001100ff0677ac */ /* 0x000ee20008000a00 */
[----:B------:R-:W4:Y:S01]  /*6b00*/  LDCU.64 UR4, c[0x4][0x8] ;  /* 0x01000100ff0477ac */ /* 0x000f220008000a00 */
[----:B-1----:R-:W-:Y:S02]  /*6b10*/  MOV R4, UR8 ;  /* 0x0000000800047c02 */ /* 0x002fe40008000f00 */
[----:B------:R-:W-:Y:S02]  /*6b20*/  MOV R5, UR9 ;  /* 0x0000000900057c02 */ /* 0x000fe40008000f00 */
[----:B---3--:R-:W-:Y:S01]  /*6b30*/  MOV R7, UR7 ;  /* 0x0000000700077c02 */ /* 0x008fe20008000f00 */
[----:B------:R-:W-:Y:S01]  /*6b40*/  IMAD.U32 R6, RZ, RZ, UR6 ;  /* 0x00000006ff067e24 */ /* 0x000fe2000f8e00ff */
[----:B----4-:R-:W-:Y:S01]  /*6b50*/  MOV R11, UR5 ;  /* 0x00000005000b7c02 */ /* 0x010fe20008000f00 */
[----:B------:R-:W-:Y:S02]  /*6b60*/  IMAD.U32 R10, RZ, RZ, UR4 ;  /* 0x00000004ff0a7e24 */ /* 0x000fe4000f8e00ff */
[----:B------:R-:W-:Y:S07]  /*6b70*/  LEPC R20, `(.L_x_106) ;  /* 0x000000001014794e */ /* 0x000fee0000000000 */
[----:B--2---:R-:W-:Y:S05]  /*6b80*/  CALL.ABS.NOINC R2 ;  /* 0x0000000002007343 */ /* 0x004fea0003c00000 */
.L_x_106:
[----:B------:R-:W-:Y:S05]  /*6b90*/  BSYNC.RECONVERGENT B6 ;  /* 0x0000000000067941 */ /* 0x000fea0003800200 */
.L_x_105:
[----:B------:R-:W-:Y:S01]  /*6ba0*/  R2UR UR5, R68 ;  /* 0x00000000440572ca */ /* 0x000fe200000e0000 */
[----:B------:R-:W-:Y:S01]  /*6bb0*/  UISETP.NE.AND UP2, UPT, UR63, URZ, UPT ;  /* 0x000000ff3f00728c */ /* 0x000fe2000bf45270 */
[----:B------:R-:W-:Y:S02]  /*6bc0*/  R2UR UR4, R67 ;  /* 0x00000000430472ca */ /* 0x000fe400000e0000 */
[----:B------:R-:W-:Y:S02]  /*6bd0*/  ISETP.NE.U32.AND P4, PT, R50, RZ, PT ;  /* 0x000000ff3200720c */ /* 0x000fe40003f85070 */
[----:B------:R-:W-:Y:S02]  /*6be0*/  ISETP.NE.U32.AND P2, PT, RZ, UR56, PT ;  /* 0x00000038ff007c0c */ /* 0x000fe4000bf45070 */
[----:B------:R-:W-:Y:S02]  /*6bf0*/  PLOP3.LUT P1, PT, PT, PT, UP2, 0x80, 0x8 ;  /* 0x000000000008781c */ /* 0x000fe40003f2f028 */
[----:B------:R-:W-:Y:S02]  /*6c00*/  ISETP.NE.AND.EX P4, PT, R51, RZ, PT, P4 ;  /* 0x000000ff3300720c */ /* 0x000fe40003f85340 */
[----:B------:R-:W-:Y:S01]  /*6c10*/  ISETP.NE.AND.EX P2, PT, RZ, UR57, PT, P2 ;  /* 0x00000039ff007c0c */ /* 0x000fe2000bf45320 */
[----:B------:R-:W-:Y:S04]  /*6c20*/  UISETP.NE.U32.AND UP0, UPT, UR5, URZ, UPT ;  /* 0x000000ff0500728c */ /* 0x000fe8000bf05070 */
[----:B------:R-:W-:Y:S02]  /*6c30*/  UISETP.NE.AND.EX UP1, UPT, UR4, URZ, UPT, UP0 ;  /* 0x000000ff0400728c */ /* 0x000fe4000bf25300 */
[----:B------:R-:W-:Y:S02]  /*6c40*/  UPLOP3.LUT UP0, UPT, UPT, UPT, UPT, 0x40, 0x4 ;  /* 0x000000000004789c */ /* 0x000fe40003f0e870 */
[----:B------:R-:W-:Y:S06]  /*6c50*/  @UP2 UPLOP3.LUT UP0, UPT, UPT, UPT, UP1, 0x80, 0x8 ;  /* 0x000000000008289c */ /* 0x000fec0003f0f010 */
[----:B------:R-:W-:Y:S01]  /*6c60*/  PLOP3.LUT P0, PT, PT, PT, UP0, 0x80, 0x8 ;  /* 0x000000000008781c */ /* 0x000fe20003f0f008 */
[----:B------:R-:W-:Y:S01]  /*6c70*/  @!UPT UIADD3 URZ, UPT, UPT, URZ, URZ, URZ ;  /* 0x000000fffffff290 */ /* 0x000fe2000fffe0ff */
[----:B------:R-:W-:Y:S11]  /*6c80*/  BRA.U !UP1, `(.L_x_108) ;  /* 0x0000000109407547 */ /* 0x000ff6000b800000 */
[----:B------:R-:W-:Y:S01]  /*6c90*/  UISETP.NE.U32.AND UP0, UPT, UR56, URZ, UPT ;  /* 0x000000ff3800728c */ /* 0x000fe2000bf05070 */
[----:B------:R-:W-:Y:S01]  /*6ca0*/  R2UR UR6, R68 ;  /* 0x00000000440672ca */ /* 0x000fe200000e0000 */
[----:B------:R-:W2:Y:S01]  /*6cb0*/  LDCU.64 UR8, c[0x0][0x358] ;  /* 0x00006b00ff0877ac */ /* 0x000ea20008000a00 */
[----:B------:R-:W-:Y:S02]  /*6cc0*/  HFMA2 R26, -RZ, RZ, 0, 5.9604644775390625e-08 ;  /* 0x00000001ff1a7431 */ /* 0x000fe400000001ff */
[----:B-1----:R-:W-:Y:S01]  /*6cd0*/  IMAD.MOV.U32 R0, RZ, RZ, 0x1 ;  /* 0x00000001ff007424 */ /* 0x002fe200078e00ff */
[----:B------:R-:W-:Y:S06]  /*6ce0*/  UISETP.NE.AND.EX UP0, UPT, UR57, URZ, UPT, UP0 ;  /* 0x000000ff3900728c */ /* 0x000fec000bf05300 */
[----:B------:R-:W-:Y:S05]  /*6cf0*/  PLOP3.LUT P3, PT, PT, PT, UP0, 0x80, 0x8 ;  /* 0x000000000008781c */ /* 0x000fea0003f6f008 */
[----:B------:R-:W1:Y:S01]  /*6d00*/  @UP0 LDCU.64 UR4, c[0x0][0x888] ;  /* 0x00011100ff0407ac */ /* 0x000e620008000a00 */
[----:B------:R-:W-:Y:S07]  /*6d10*/  @UP0 UIMAD UR6, UR60, UR6, URZ ;  /* 0x000000063c0602a4 */ /* 0x000fee000f8e02ff */
[----:B------:R-:W-:Y:S01]  /*6d20*/  @!P3 PRMT R26, R0, 0x7610, R26 ;  /* 0x00007610001ab816 */ /* 0x000fe2000000001a */
[----:B-1----:R-:W-:Y:S06]  /*6d30*/  @UP0 UIMAD.WIDE UR4, UR6, 0x4, UR4 ;  /* 0x00000004060408a5 */ /* 0x002fec000f8e0204 */
[----:B------:R-:W-:Y:S02]  /*6d40*/  IMAD.U32 R2, RZ, RZ, UR4 ;  /* 0x00000004ff027e24 */ /* 0x000fe4000f8e00ff */
[----:B------:R-:W-:Y:S03]  /*6d50*/  IMAD.U32 R3, RZ, RZ, UR5 ;  /* 0x00000005ff037e24 */ /* 0x000fe6000f8e00ff */
[----:B------:R-:W1:Y:S02]  /*6d60*/  @!UP0 LDCU UR4, c[0x0][0x880] ;  /* 0x00011000ff0487ac */ /* 0x000e640008000800 */
[----:B--2--5:R2:W5:Y:S02]  /*6d70*/  @P3 LDG.E R27, desc[UR8][R2.64] ;  /* 0x00000008021b3981 */ /* 0x024564000c1e1900 */
[----:B-12---:R-:W-:Y:S02]  /*6d80*/  @!P3 MOV R27, UR4 ;  /* 0x00000004001bbc02 */ /* 0x006fe40008000f00 */
.L_x_108:
[----:B------:R-:W-:Y:S05]  /*6d90*/  @!P4 BRA `(.L_x_109) ;  /* 0x000000000024c947 */ /* 0x000fea0003800000 */
[----:B------:R-:W-:Y:S01]  /*6da0*/  ISETP.NE.U32.AND P3, PT, R48, RZ, PT ;  /* 0x000000ff3000720c */ /* 0x000fe20003f65070 */
[----:B------:R-:W2:Y:S03]  /*6db0*/  LDCU.64 UR4, c[0x0][0x358] ;  /* 0x00006b00ff0477ac */ /* 0x000ea60008000a00 */
[----:B------:R-:W-:Y:S11]  /*6dc0*/  ISETP.NE.AND.EX P3, PT, R49, RZ, PT, P3 ;  /* 0x000000ff3100720c */ /* 0x000ff60003f65330 */
[----:B------:R-:W-:Y:S02]  /*6dd0*/  @!UPT UIADD3 URZ, UPT, UPT, URZ, URZ, URZ ;  /* 0x000000fffffff290 */ /* 0x000fe4000fffe0ff */
[----:B------:R-:W3:Y:S01]  /*6de0*/  @P3 LDC.64 R2, c[0x0][0x8a8] ;  /* 0x00022a00ff023b82 */ /* 0x000ee20000000a00 */
[----:B-1----:R-:W-:Y:S04]  /*6df0*/  @P3 IMAD R0, R50, UR60, RZ ;  /* 0x0000003c32003c24 */ /* 0x002fe8000f8e02ff */
[----:B---3--:R-:W-:Y:S05]  /*6e00*/  @P3 IMAD.WIDE R2, R0, 0x4, R2 ;  /* 0x0000000400023825 */ /* 0x008fea00078e0202 */
[----:B--2--5:R2:W5:Y:S02]  /*6e10*/  @P3 LDG.E R24, desc[UR4][R2.64] ;  /* 0x0000000402183981 */ /* 0x024564000c1e1900 */
[----:B--2---:R-:W3:Y:S02]  /*6e20*/  @!P3 LDC R24, c[0x0][0x8a0] ;  /* 0x00022800ff18bb82 */ /* 0x004ee40000000800 */
.L_x_109:
[----:B-----5:R-:W-:Y:S01]  /*6e30*/  FSETP.NEU.AND P3, PT, R27, RZ, PT ;  /* 0x000000ff1b00720b */ /* 0x020fe20003f6d000 */
[----:B------:R-:W-:Y:S01]  /*6e40*/  BSSY B1, `(.L_x_110) ;  /* 0x0000039000017945 */ /* 0x000fe20003800000 */
[----:B------:R-:W-:Y:S01]  /*6e50*/  SEL R3, RZ, 0xffffffff, P2 ;  /* 0xffffffffff037807 */ /* 0x000fe20001000000 */
[----:B------:R-:W-:Y:S01]  /*6e60*/  IMAD.MOV.U32 R72, RZ, RZ, 0x1 ;  /* 0x00000001ff487424 */ /* 0x000fe200078e00ff */
[----:B------:R-:W-:Y:S01]  /*6e70*/  @P1 LOP3.LUT P2, RZ, R26, 0xff, RZ, 0xc0, !PT ;  /* 0x000000ff1aff1812 */ /* 0x000fe2000784c0ff */
[C---:B------:R-:W-:Y:S01]  /*6e80*/  IMAD R25, R22.reuse, 0x40, R23 ;  /* 0x0000004016197824 */ /* 0x040fe200078e0217 */
[----:B-1----:R-:W-:Y:S01]  /*6e90*/  @P1 SEL R0, RZ, 0xffffffff, P3 ;  /* 0xffffffffff001807 */ /* 0x002fe20001800000 */
[----:B------:R-:W-:Y:S01]  /*6ea0*/  IMAD R58, R65, -0x10, R63 ;  /* 0xfffffff0413a7824 */ /* 0x000fe200078e023f */
[----:B------:R-:W-:Y:S01]  /*6eb0*/  LOP3.LUT R61, R61, 0x1, RZ, 0x3c, !PT ;  /* 0x000000013d3d7812 */ /* 0x000fe200078e3cff */
[----:B------:R-:W-:Y:S01]  /*6ec0*/  IMAD.MOV.U32 R71, RZ, RZ, RZ ;  /* 0x000000ffff477224 */ /* 0x000fe200078e00ff */
[C---:B------:R-:W-:Y:S02]  /*6ed0*/  @P0 SEL R0, R3.reuse, R0, !P2 ;  /* 0x0000000003000207 */ /* 0x040fe40005000000 */
[----:B------:R-:W-:Y:S02]  /*6ee0*/  CS2R R46, SRZ ;  /* 0x00000000002e7805 */ /* 0x000fe4000001ff00 */
[----:B------:R-:W-:Y:S02]  /*6ef0*/  LEA R70, R22, UR43, 0x3 ;  /* 0x0000002b16467c11 */ /* 0x000fe4000f8e18ff */
[----:B------:R-:W-:Y:S02]  /*6f00*/  CS2R R44, SRZ ;  /* 0x00000000002c7805 */ /* 0x000fe4000001ff00 */
[----:B------:R-:W-:Y:S02]  /*6f10*/  @P1 LOP3.LUT R0, R0, 0x1, RZ, 0xc0, !PT ;  /* 0x0000000100001812 */ /* 0x000fe400078ec0ff */
[----:B------:R-:W-:Y:S02]  /*6f20*/  CS2R R42, SRZ ;  /* 0x00000000002a7805 */ /* 0x000fe4000001ff00 */
[----:B------:R-:W-:Y:S02]  /*6f30*/  PLOP3.LUT P2, PT, PT, PT, UP1, 0x80, 0x8 ;  /* 0x000000000008781c */ /* 0x000fe40003f4f018 */
[----:B------:R-:W-:Y:S02]  /*6f40*/  CS2R R40, SRZ ;  /* 0x0000000000287805 */ /* 0x000fe4000001ff00 */
[----:B------:R-:W-:Y:S02]  /*6f50*/  ISETP.NE.U32.OR P5, PT, R0, 0x1, !P1 ;  /* 0x000000010000780c */ /* 0x000fe40004fa5470 */
[----:B------:R-:W-:Y:S02]  /*6f60*/  CS2R R38, SRZ ;  /* 0x0000000000267805 */ /* 0x000fe4000001ff00 */
[----:B------:R-:W-:Y:S02]  /*6f70*/  LOP3.LUT P4, R56, R26, 0xff, RZ, 0xc0, !PT ;  /* 0x000000ff1a387812 */ /* 0x000fe4000788c0ff */
[----:B------:R-:W-:Y:S02]  /*6f80*/  CS2R R36, SRZ ;  /* 0x0000000000247805 */ /* 0x000fe4000001ff00 */
[----:B------:R-:W-:Y:S02]  /*6f90*/  SEL R2, RZ, 0xffffffff, P3 ;  /* 0xffffffffff027807 */ /* 0x000fe40001800000 */
[----:B------:R-:W-:Y:S02]  /*6fa0*/  CS2R R34, SRZ ;  /* 0x0000000000227805 */ /* 0x000fe4000001ff00 */
[----:B------:R-:W-:Y:S02]  /*6fb0*/  P2R R69, PR, RZ, 0x20 ;  /* 0x00000020ff457803 */ /* 0x000fe40000000000 */
[----:B------:R-:W-:Y:S02]  /*6fc0*/  CS2R R32, SRZ ;  /* 0x0000000000207805 */ /* 0x000fe4000001ff00 */
[----:B------:R-:W-:Y:S02]  /*6fd0*/  @P2 SEL R2, R3, R2, !P4 ;  /* 0x0000000203022207 */ /* 0x000fe40006000000 */
[----:B------:R-:W-:Y:S02]  /*6fe0*/  @P5 SHF.L.U32 R0, R61, 0x1f, RZ ;  /* 0x0000001f3d005819 */ /* 0x000fe400000006ff */
[----:B------:R-:W-:Y:S02]  /*6ff0*/  LOP3.LUT R2, R2, 0x1, RZ, 0xc0, !PT ;  /* 0x0000000102027812 */ /* 0x000fe400078ec0ff */
[----:B------:R1:W2:Y:S02]  /*7000*/  @P5 SYNCS.PHASECHK.TRANS64.TRYWAIT P1, [UR43+0x20], R0 ;  /* 0x00002000ff0055a7 */ /* 0x0002a4000802112b */
[----:B------:R-:W-:Y:S04]  /*7010*/  ISETP.NE.U32.AND P2, PT, R2, 0x1, PT ;  /* 0x000000010200780c */ /* 0x000fe80003f45070 */
[----:B------:R-:W-:Y:S02]  /*7020*/  P2R R73, PR, RZ, 0x4 ;  /* 0x00000004ff497803 */ /* 0x000fe40000000000 */
[----:B-1----:R-:W-:Y:S04]  /*7030*/  SHF.L.U32 R0, R60, 0x1f, RZ ;  /* 0x0000001f3c007819 */ /* 0x002fe800000006ff */
[----:B------:R1:W4:Y:S01]  /*7040*/  SYNCS.PHASECHK.TRANS64.TRYWAIT P0, [R70+URZ+0x90], R0 ;  /* 0x00009000460075a7 */ /* 0x00032200080011ff */
[----:B--2---:R-:W-:Y:S01]  /*7050*/  @P5 SEL R72, RZ, 0x1, !P1 ;  /* 0x00000001ff485807 */ /* 0x004fe20004800000 */
[----:B-1----:R-:W-:Y:S06]  /*7060*/  @!P5 BRA `(.L_x_111) ;  /* 0x000000000058d947 */ /* 0x002fec0003800000 */
[----:B------:R-:W-:Y:S01]  /*7070*/  IMAD.MOV.U32 R46, RZ, RZ, RZ ;  /* 0x000000ffff2e7224 */ /* 0x000fe200078e00ff */
[----:B------:R-:W-:Y:S01]  /*7080*/  ISETP.NE.AND P1, PT, R72, RZ, PT ;  /* 0x000000ff4800720c */ /* 0x000fe20003f25270 */
[----:B------:R-:W-:Y:S01]  /*7090*/  BSSY B0, `(.L_x_112) ;  /* 0x000000c000007945 */ /* 0x000fe20003800000 */
[----:B------:R-:W-:Y:S02]  /*70a0*/  CS2R R34, SRZ ;  /* 0x0000000000227805 */ /* 0x000fe4000001ff00 */
[----:B------:R-:W-:Y:S02]  /*70b0*/  CS2R R32, SRZ ;  /* 0x0000000000207805 */ /* 0x000fe4000001ff00 */
[----:B------:R-:W-:Y:S02]  /*70c0*/  CS2R R38, SRZ ;  /* 0x0000000000267805 */ /* 0x000fe4000001ff00 */
[----:B------:R-:W-:Y:S02]  /*70d0*/  CS2R R36, SRZ ;  /* 0x0000000000247805 */ /* 0x000fe4000001ff00 */
[----:B------:R-:W-:Y:S02]  /*70e0*/  CS2R R42, SRZ ;  /* 0x00000000002a7805 */ /* 0x000fe4000001ff00 */
[----:B------:R-:W-:Y:S02]  /*70f0*/  CS2R R40, SRZ ;  /* 0x0000000000287805 */ /* 0x000fe4000001ff00 */
[----:B------:R-:W-:Y:S01]  /*7100*/  CS2R R44, SRZ ;  /* 0x00000000002c7805 */ /* 0x000fe2000001ff00 */
[----:B------:R-:W-:Y:S06]  /*7110*/  @P1 BRA `(.L_x_113) ;  /* 0x00000000000c1947 */ /* 0x000fec0003800000 */
[----:B------:R-:W-:Y:S04]  /*7120*/  SHF.L.U32 R3, R61, 0x1f, RZ ;  /* 0x0000001f3d037819 */ /* 0x000fe800000006ff */
[----:B------:R-:W1:Y:S02]  /*7130*/  SYNCS.PHASECHK.TRANS64.TRYWAIT P1, [UR43+0x20], R3 ;  /* 0x00002003ff0075a7 */ /* 0x000e64000802112b */
[----:B-1----:R-:W-:Y:S05]  /*7140*/  @!P1 BRA `(.L_x_114) ;  /* 0x00000028009c9947 */ /* 0x002fea0003800000 */
.L_x_113:
[----:B------:R-:W-:Y:S05]  /*7150*/  BSYNC B0 ;  /* 0x0000000000007941 */ /* 0x000fea0003800000 */
.L_x_112:
[----:B------:R-:W-:Y:S01]  /*7160*/  ISETP.NE.AND P1, PT, R73, RZ, PT ;  /* 0x000000ff4900720c */ /* 0x000fe20003f25270 */
[----:B------:R-:W-:Y:S11]  /*7170*/  HFMA2 R71, -RZ, RZ, 0, 5.9604644775390625e-08 ;  /* 0x00000001ff477431 */ /* 0x000ff600000001ff */
[----:B------:R-:W-:Y:S01]  /*7180*/  @!UPT UIADD3 URZ, UPT, UPT, URZ, URZ, URZ ;  /* 0x000000fffffff290 */ /* 0x000fe2000fffe0ff */
[----:B------:R2:W1:Y:S04]  /*7190*/  @P1 LDS.128 R32, [R64] ;  /* 0x0000000040201984 */ /* 0x0004680000000c00 */
[----:B------:R2:W1:Y:S04]  /*71a0*/  @P1 LDS.128 R36, [R63+0x10] ;  /* 0x000010003f241984 */ /* 0x0004680000000c00 */
[----:B------:R2:W1:Y:S04]  /*71b0*/  @P1 LDS.128 R40, [R62+0x20] ;  /* 0x000020003e281984 */ /* 0x0004680000000c00 */
[----:B------:R2:W1:Y:S02]  /*71c0*/  @P1 LDS.128 R44, [R58+0x30] ;  /* 0x000030003a2c1984 */ /* 0x0004640000000c00 */
.L_x_111:
[----:B------:R-:W-:Y:S05]  /*71d0*/  BSYNC B1 ;  /* 0x0000000000017941 */ /* 0x000fea0003800000 */
.L_x_110:
[----:B-1----:R-:W-:Y:S04]  /*71e0*/  SHF.R.U32.HI R2, RZ, 0x15, R25 ;  /* 0x00000015ff027819 */ /* 0x002fe80000011619 */
[----:B------:R-:W-:Y:S01]  /*71f0*/  LOP3.LUT P1, RZ, R2, 0x3, R52, 0x48, !PT ;  /* 0x0000000302ff7812 */ /* 0x000fe20007824834 */
[----:B------:R-:W-:Y:S01]  /*7200*/  @!UPT UIADD3 URZ, UPT, UPT, URZ, URZ, URZ ;  /* 0x000000fffffff290 */ /* 0x000fe2000fffe0ff */
[----:B----4-:R-:W-:Y:S11]  /*7210*/  @P0 BRA `(.L_x_115) ;  /* 0x0000000000080947 */ /* 0x010ff60003800000 */
[----:B------:R-:W1:Y:S02]  /*7220*/  SYNCS.PHASECHK.TRANS64.TRYWAIT P0, [R70+URZ+0x90], R0 ;  /* 0x00009000460075a7 */ /* 0x000e6400080011ff */
[----:B-1----:R-:W-:Y:S05]  /*7230*/  @!P0 BRA `(.L_x_116) ;  /* 0x0000002800788947 */ /* 0x002fea0003800000 */
.L_x_115:
[----:B------:R-:W-:Y:S05]  /*7240*/  @!P1 BRA `(.L_x_117) ;  /* 0x0000000000409947 */ /* 0x000fea0003800000 */
[----:B------:R-:W4:Y:S01]  /*7250*/  LDCU.64 UR8, c[0x4][0x70] ;  /* 0x01000e00ff0877ac */ /* 0x000f220008000a00 */
[----:B------:R-:W-:Y:S01]  /*7260*/  MOV R3, 0x0 ;  /* 0x0000000000037802 */ /* 0x000fe20000000f00 */
[----:B------:R-:W-:Y:S02]  /*7270*/  HFMA2 R12, -RZ, RZ, 0, 5.9604644775390625e-08 ;  /* 0x00000001ff0c7431 */ /* 0x000fe400000001ff */
[----:B------:R-:W-:Y:S02]  /*7280*/  IMAD.MOV.U32 R8, RZ, RZ, 0x192 ;  /* 0x00000192ff087424 */ /* 0x000fe400078e00ff */
[----:B------:R-:W-:Y:S01]  /*7290*/  IMAD.MOV.U32 R13, RZ, RZ, RZ ;  /* 0x000000ffff0d7224 */ /* 0x000fe200078e00ff */
[----:B------:R-:W5:Y:S01]  /*72a0*/  LDCU.64 UR6, c[0x4][0x78] ;  /* 0x01000f00ff0677ac */ /* 0x000f620008000a00 */
[----:B------:R-:W1:Y:S01]  /*72b0*/  LDC.64 R2, c[0x4][R3] ;  /* 0x0100000003027b82 */ /* 0x000e620000000a00 */
[----:B------:R-:W2:Y:S01]  /*72c0*/  LDCU.64 UR4, c[0x4][0x10] ;  /* 0x01000200ff0477ac */ /* 0x000ea20008000a00 */
[----:B----4-:R-:W-:Y:S01]  /*72d0*/  MOV R5, UR9 ;  /* 0x0000000900057c02 */ /* 0x010fe20008000f00 */
[----:B------:R-:W-:Y:S01]  /*72e0*/  IMAD.U32 R4, RZ, RZ, UR8 ;  /* 0x00000008ff047e24 */ /* 0x000fe2000f8e00ff */
[----:B-----5:R-:W-:Y:S01]  /*72f0*/  MOV R7, UR7 ;  /* 0x0000000700077c02 */ /* 0x020fe20008000f00 */
[----:B------:R-:W-:Y:S01]  /*7300*/  IMAD.U32 R6, RZ, RZ, UR6 ;  /* 0x00000006ff067e24 */ /* 0x000fe2000f8e00ff */
[----:B--2---:R-:W-:Y:S01]  /*7310*/  MOV R11, UR5 ;  /* 0x00000005000b7c02 */ /* 0x004fe20008000f00 */
[----:B------:R-:W-:Y:S02]  /*7320*/  IMAD.U32 R10, RZ, RZ, UR4 ;  /* 0x00000004ff0a7e24 */ /* 0x000fe4000f8e00ff */
[----:B------:R-:W-:Y:S07]  /*7330*/  LEPC R20, `(.L_x_117) ;  /* 0x000000001014794e */ /* 0x000fee0000000000 */
[----:B-1-3--:R-:W-:Y:S05]  /*7340*/  CALL.ABS.NOINC R2 ;  /* 0x0000000002007343 */ /* 0x00afea0003c00000 */
.L_x_117:
[----:B------:R-:W-:Y:S05]  /*7350*/  WARPSYNC.ALL ;  /* 0x0000000000007948 */ /* 0x000fea0003800000 */
[----:B------:R-:W-:Y:S01]  /*7360*/  R2UR UR4, R25 ;  /* 0x00000000190472ca */ /* 0x000fe200000e0000 */
[----:B------:R-:W-:Y:S01]  /*7370*/  BSSY.RECONVERGENT B0, `(.L_x_118) ;  /* 0x0000039000007945 */ /* 0x000fe20003800200 */
[----:B------:R-:W-:Y:S11]  /*7380*/  ISETP.NE.AND P0, PT, R66, RZ, PT ;  /* 0x000000ff4200720c */ /* 0x000ff60003f05270 */
[----:B------:R-:W1:Y:S02]  /*7390*/  LDTM.x16 R4, tmem[UR4] ;  /* 0x00000004000479ee */ /* 0x000e640008240000 */
[C---:B-1-3--:R-:W-:Y:S01]  /*73a0*/  FMUL R0, R24.reuse, R4 ;  /* 0x0000000418007220 */ /* 0x04afe20000400000 */
[C---:B------:R-:W-:Y:S01]  /*73b0*/  FMUL R2, R24.reuse, R5 ;  /* 0x0000000518027220 */ /* 0x040fe20000400000 */
[C---:B------:R-:W-:Y:S01]  /*73c0*/  FMUL R3, R24.reuse, R6 ;  /* 0x0000000618037220 */ /* 0x040fe20000400000 */
[C---:B------:R-:W-:Y:S01]  /*73d0*/  FMUL R7, R24.reuse, R7 ;  /* 0x0000000718077220 */ /* 0x040fe20000400000 */
[C---:B------:R-:W-:Y:S01]  /*73e0*/  FFMA R28, R27.reuse, R32, R0 ;  /* 0x000000201b1c7223 */ /* 0x040fe20000000000 */
        /* <DEDUP_REMOVED lines=10> */
[----:B------:R1:W-:Y:S01]  /*7490*/  STS.128 [R64], R28 ;  /* 0x0000001c40007388 */ /* 0x0003e20000000c00 */
        /* <DEDUP_REMOVED lines=8> */
[----:B------:R1:W-:Y:S01]  /*7520*/  STS.128 [R63+0x10], R4 ;  /* 0x000010043f007388 */ /* 0x0003e20000000c00 */
[C---:B------:R-:W-:Y:S01]  /*7530*/  FMUL R13, R24.reuse, R17 ;  /* 0x00000011180d7220 */ /* 0x040fe20000400000 */
[C---:B------:R-:W-:Y:S01]  /*7540*/  FFMA R10, R27.reuse, R42, R10 ;  /* 0x0000002a1b0a7223 */ /* 0x040fe2000000000a */
[C---:B------:R-:W-:Y:S01]  /*7550*/  FMUL R14, R24.reuse, R18 ;  /* 0x00000012180e7220 */ /* 0x040fe20000400000 */
[C---:B------:R-:W-:Y:S01]  /*7560*/  FFMA R11, R27.reuse, R43, R15 ;  /* 0x0000002b1b0b7223 */ /* 0x040fe2000000000f */
[----:B------:R-:W-:Y:S01]  /*7570*/  FMUL R19, R24, R19 ;  /* 0x0000001318137220 */ /* 0x000fe20000400000 */
[C---:B------:R-:W-:Y:S01]  /*7580*/  FFMA R12, R27.reuse, R44, R12 ;  /* 0x0000002c1b0c7223 */ /* 0x040fe2000000000c */
[C---:B------:R-:W-:Y:S01]  /*7590*/  FFMA R13, R27.reuse, R45, R13 ;  /* 0x0000002d1b0d7223 */ /* 0x040fe2000000000d */
[C---:B------:R-:W-:Y:S01]  /*75a0*/  FFMA R14, R27.reuse, R46, R14 ;  /* 0x0000002e1b0e7223 */ /* 0x040fe2000000000e */
[----:B------:R1:W-:Y:S01]  /*75b0*/  STS.128 [R62+0x20], R8 ;  /* 0x000020083e007388 */ /* 0x0003e20000000c00 */
[----:B------:R-:W-:Y:S05]  /*75c0*/  FFMA R15, R27, R47, R19 ;  /* 0x0000002f1b0f7223 */ /* 0x000fea0000000013 */
[----:B------:R1:W-:Y:S01]  /*75d0*/  STS.128 [R58+0x30], R12 ;  /* 0x0000300c3a007388 */ /* 0x0003e20000000c00 */
[----:B------:R-:W-:Y:S01]  /*75e0*/  @!PT LDS RZ, [RZ] ;  /* 0x00000000fffff984 */ /* 0x000fe20000000800 */
[----:B------:R-:W-:Y:S01]  /*75f0*/  @!PT LDS RZ, [RZ] ;  /* 0x00000000fffff984 */ /* 0x000fe20000000800 */
[----:B------:R-:W-:Y:S01]  /*7600*/  @!PT LDS RZ, [RZ] ;  /* 0x00000000fffff984 */ /* 0x000fe20000000800 */
[----:B------:R-:W-:Y:S01]  /*7610*/  @!PT LDS RZ, [RZ] ;  /* 0x00000000fffff984 */ /* 0x000fe20000000800 */
[----:B------:R3:W-:Y:S06]  /*7620*/  MEMBAR.ALL.CTA ;  /* 0x0000000000007992 */ /* 0x0007ec0000008000 */
[----:B---3--:R-:W3:Y:S02]  /*7630*/  FENCE.VIEW.ASYNC.S ;  /* 0x00000000000073c6 */ /* 0x008ee40000000000 */
[----:B---3--:R-:W-:Y:S06]  /*7640*/  BAR.SYNC.DEFER_BLOCKING 0x1, 0x80 ;  /* 0x0042000000007b1d */ /* 0x008fec0000010000 */
[----:B------:R-:W-:Y:S05]  /*7650*/  @P0 BRA `(.L_x_119) ;  /* 0x0000000000280947 */ /* 0x000fea0003800000 */
[----:B------:R-:W3:Y:S01]  /*7660*/  LDCU.64 UR6, c[0x0][0x348] ;  /* 0x00006900ff0677ac */ /* 0x000ee20008000a00 */
[----:B------:R-:W-:Y:S01]  /*7670*/  UIADD3 UR4, UPT, UPT, UR43, 0x200, URZ ;  /* 0x000002002b047890 */ /* 0x000fe2000fffe0ff */
[----:B------:R-:W-:Y:S05]  /*7680*/  UMOV UR51, UR60 ;  /* 0x0000003c00337c82 */ /* 0x000fea0008000000 */
[----:B------:R-:W-:Y:S04]  /*7690*/  MOV R55, UR4 ;  /* 0x0000000400377c02 */ /* 0x000fe80008000f00 */
[----:B------:R-:W-:Y:S01]  /*76a0*/  R2UR UR48, R55 ;  /* 0x00000000373072ca */ /* 0x000fe200000e0000 */
[----:B---3--:R-:W-:Y:S04]  /*76b0*/  UIADD3 UR4, UP0, UPT, UR6, 0x680, URZ ;  /* 0x0000068006047890 */ /* 0x008fe8000ff1e0ff */
[----:B------:R-:W-:Y:S09]  /*76c0*/  UIADD3.X UR5, UPT, UPT, URZ, UR7, URZ, UP0, !UPT ;  /* 0x00000007ff057290 */ /* 0x000ff200087fe4ff */
[----:B------:R3:W-:Y:S01]  /*76d0*/  UTMASTG.3D [UR48], [UR4] ;  /* 0x00000030040073b5 */ /* 0x0007e20008010000 */
[----:B------:R0:W-:Y:S01]  /*76e0*/  UTMACMDFLUSH ;  /* 0x00000000000079b7 */ /* 0x0001e20000000000 */
[----:B---3--:R-:W-:Y:S04]  /*76f0*/  DEPBAR.LE SB0, 0x1 ;  /* 0x000080400000791a */ /* 0x008fe80000000000 */
.L_x_119:
[----:B------:R-:W-:Y:S05]  /*7700*/  BSYNC.RECONVERGENT B0 ;  /* 0x0000000000007941 */ /* 0x000fea0003800200 */
.L_x_118:
[----:B------:R-:W-:Y:S01]  /*7710*/  BAR.SYNC.DEFER_BLOCKING 0x1, 0x80 ;  /* 0x0042000000007b1d */ /* 0x000fe20000010000 */
[----:B------:R-:W-:Y:S01]  /*7720*/  ISETP.NE.AND P1, PT, R69, RZ, PT ;  /* 0x000000ff4500720c */ /* 0x000fe20003f25270 */
[----:B------:R-:W-:Y:S01]  /*7730*/  UISETP.NE.AND UP0, UPT, UR46, URZ, UPT ;  /* 0x000000ff2e00728c */ /* 0x000fe2000bf05270 */
[----:B------:R-:W-:Y:S11]  /*7740*/  LEA R2, R71, UR43, 0x3 ;  /* 0x0000002b47027c11 */ /* 0x000ff6000f8e18ff */
[----:B------:R-:W-:Y:S01]  /*7750*/  @P1 SHF.L.U32 R3, R61, 0x1f, RZ ;  /* 0x0000001f3d031819 */ /* 0x000fe200000006ff */
[----:B------:R-:W-:Y:S06]  /*7760*/  BRA.U !UP0, `(.L_x_120) ;  /* 0x0000000108247547 */ /* 0x000fec000b800000 */
[----:B-1----:R-:W-:Y:S01]  /*7770*/  IMAD.U32 R4, RZ, RZ, UR45 ;  /* 0x0000002dff047e24 */ /* 0x002fe2000f8e00ff */
[----:B------:R-:W-:Y:S01]  /*7780*/  MOV R0, UR62 ;  /* 0x0000003e00007c02 */ /* 0x000fe20008000f00 */
[----:B------:R-:W-:Y:S03]  /*7790*/  UIADD3 UR4, UPT, UPT, UR45, 0x1, URZ ;  /* 0x000000012d047890 */ /* 0x000fe6000fffe0ff */
[----:B------:R-:W-:Y:S01]  /*77a0*/  @P1 LEA R4, R4, UR43, 0x3 ;  /* 0x0000002b04041c11 */ /* 0x000fe2000f8e18ff */
[----:B------:R-:W-:Y:S04]  /*77b0*/  UISETP.NE.AND UP0, UPT, UR4, 0x4, UPT ;  /* 0x000000040400788c */ /* 0x000fe8000bf05270 */
[----:B------:R-:W-:Y:S01]  /*77c0*/  @P1 VIADD R4, R4, 0x40 ;  /* 0x0000004004041836 */ /* 0x000fe20000000000 */
[----:B------:R-:W-:Y:S04]  /*77d0*/  USEL UR45, UR4, URZ, UP0 ;  /* 0x000000ff042d7287 */ /* 0x000fe80008000000 */
[----:B------:R-:W-:Y:S04]  /*77e0*/  @P1 PRMT R0, R0, 0x654, R4 ;  /* 0x0000065400001816 */ /* 0x000fe80000000004 */
[----:B------:R3:W-:Y:S04]  /*77f0*/  @P1 SYNCS.ARRIVE.TRANS64.RED.A1T0 RZ, [R0+URZ], RZ ;  /* 0x000000ff00ff19a7 */ /* 0x0007e800081004ff */
.L_x_120:
[----:B------:R-:W4:Y:S01]  /*7800*/  @P1 SYNCS.PHASECHK.TRANS64.TRYWAIT P0, [R2+URZ+0x20], R3 ;  /* 0x00002003020015a7 */ /* 0x000f2200080011ff */
[----:B------:R-:W-:Y:S01]  /*7810*/  BSSY B1, `(.L_x_121) ;  /* 0x0000016000017945 */ /* 0x000fe20003800000 */
[----:B----4-:R-:W-:Y:S03]  /*7820*/  @P1 SEL R72, RZ, 0x1, !P0 ;  /* 0x00000001ff481807 */ /* 0x010fe60004000000 */
[----:B------:R-:W-:Y:S05]  /*7830*/  @!P1 BRA `(.L_x_122) ;  /* 0x00000000004c9947 */ /* 0x000fea0003800000 */
[----:B------:R-:W-:Y:S01]  /*7840*/  ISETP.NE.AND P0, PT, R72, RZ, PT ;  /* 0x000000ff4800720c */ /* 0x000fe20003f05270 */
[----:B------:R-:W-:Y:S01]  /*7850*/  BSSY B0, `(.L_x_123) ;  /* 0x000000b000007945 */ /* 0x000fe20003800000 */
[----:B------:R-:W-:Y:S11]  /*7860*/  ISETP.NE.AND P1, PT, R73, RZ, PT ;  /* 0x000000ff4900720c */ /* 0x000ff60003f25270 */
[----:B------:R-:W-:Y:S02]  /*7870*/  @!UPT UIADD3 URZ, UPT, UPT, URZ, URZ, URZ ;  /* 0x000000fffffff290 */ /* 0x000fe4000fffe0ff */
[C---:B-1----:R-:W-:Y:S01]  /*7880*/  @P1 IMAD R6, R71.reuse, 0x2000, R64 ;  /* 0x0000200047061824 */ /* 0x042fe200078e0240 */
[C---:B------:R-:W-:Y:S01]  /*7890*/  @P1 LEA R4, R71.reuse, R62, 0xd ;  /* 0x0000003e47041211 */ /* 0x040fe200078e68ff */
[C---:B------:R-:W-:Y:S02]  /*78a0*/  @P1 IMAD R5, R71.reuse, 0x2000, R63 ;  /* 0x0000200047051824 */ /* 0x040fe400078e023f */
[----:B------:R-:W-:Y:S01]  /*78b0*/  @P1 IMAD R3, R71, 0x2000, R58 ;  /* 0x0000200047031824 */ /* 0x000fe200078e023a */
[----:B------:R-:W-:Y:S06]  /*78c0*/  @P0 BRA `(.L_x_124) ;  /* 0x00000000000c0947 */ /* 0x000fec0003800000 */
[----:B---3--:R-:W-:Y:S04]  /*78d0*/  SHF.L.U32 R0, R61, 0x1f, RZ ;  /* 0x0000001f3d007819 */ /* 0x008fe800000006ff */
[----:B------:R-:W1:Y:S02]  /*78e0*/  SYNCS.PHASECHK.TRANS64.TRYWAIT P0, [R2+URZ+0x20], R0 ;  /* 0x00002000020075a7 */ /* 0x000e6400080011ff */
[----:B-1----:R-:W-:Y:S05]  /*78f0*/  @!P0 BRA `(.L_x_125) ;  /* 0x0000002000dc8947 */ /* 0x002fea0003800000 */
.L_x_124:
[----:B------:R-:W-:Y:S05]  /*7900*/  BSYNC B0 ;  /* 0x0000000000007941 */ /* 0x000fea0003800000 */
.L_x_123:
[----:B------:R-:W-:Y:S02]  /*7910*/  ISETP.NE.AND P0, PT, R73, RZ, PT ;  /* 0x000000ff4900720c */ /* 0x000fe40003f05270 */
[----:B------:R-:W-:Y:S11]  /*7920*/  IADD3 R71, PT, PT, R71, 0x1, RZ ;  /* 0x0000000147477810 */ /* 0x000ff60007ffe0ff */
[----:B------:R4:W1:Y:S04]  /*7930*/  @P0 LDS.128 R32, [R6] ;  /* 0x0000000006200984 */ /* 0x0008680000000c00 */
[----:B------:R4:W1:Y:S04]  /*7940*/  @P0 LDS.128 R36, [R5+0x10] ;  /* 0x0000100005240984 */ /* 0x0008680000000c00 */
[----:B------:R4:W1:Y:S04]  /*7950*/  @P0 LDS.128 R40, [R4+0x20] ;  /* 0x0000200004280984 */ /* 0x0008680000000c00 */
[----:B------:R4:W1:Y:S02]  /*7960*/  @P0 LDS.128 R44, [R3+0x30] ;  /* 0x00003000032c0984 */ /* 0x0008640000000c00 */
.L_x_122:
[----:B------:R-:W-:Y:S05]  /*7970*/  BSYNC B1 ;  /* 0x0000000000017941 */ /* 0x000fea0003800000 */
.L_x_121:
[----:B-1-3--:R-:W-:Y:S05]  /*7980*/  VIADD R0, R25, 0x10 ;  /* 0x0000001019007836 */ /* 0x00afea0000000000 */
[----:B------:R-:W-:Y:S04]  /*7990*/  SHF.R.U32.HI R0, RZ, 0x15, R0 ;  /* 0x00000015ff007819 */ /* 0x000fe80000011600 */
[----:B------:R-:W-:Y:S11]  /*79a0*/  LOP3.LUT P0, RZ, R0, 0x3, R52, 0x48, !PT ;  /* 0x0000000300ff7812 */ /* 0x000ff60007804834 */
[----:B------:R-:W-:Y:S02]  /*79b0*/  @!UPT UIADD3 URZ, UPT, UPT, URZ, URZ, URZ ;  /* 0x000000fffffff290 */ /* 0x000fe4000fffe0ff */
[----:B------:R-:W-:Y:S05]  /*79c0*/  @!P0 BRA `(.L_x_126) ;  /* 0x0000000000408947 */ /* 0x000fea0003800000 */
[----:B------:R-:W1:Y:S01]  /*79d0*/  LDCU.64 UR8, c[0x4][0x70] ;  /* 0x01000e00ff0877ac */ /* 0x000e620008000a00 */
[----:B----4-:R-:W-:Y:S01]  /*79e0*/  MOV R3, 0x0 ;  /* 0x0000000000037802 */ /* 0x010fe20000000f00 */
[----:B------:R-:W-:Y:S02]  /*79f0*/  HFMA2 R12, -RZ, RZ, 0, 5.9604644775390625e-08 ;  /* 0x00000001ff0c7431 */ /* 0x000fe400000001ff */
[----:B------:R-:W-:Y:S02]  /*7a00*/  IMAD.MOV.U32 R8, RZ, RZ, 0x192 ;  /* 0x00000192ff087424 */ /* 0x000fe400078e00ff */
[----:B------:R-:W-:Y:S01]  /*7a10*/  IMAD.MOV.U32 R13, RZ, RZ, RZ ;  /* 0x000000ffff0d7224 */ /* 0x000fe200078e00ff */
[----:B------:R-:W3:Y:S01]  /*7a20*/  LDCU.64 UR6, c[0x4][0x78] ;  /* 0x01000f00ff0677ac */ /* 0x000ee20008000a00 */
[----:B------:R-:W4:Y:S01]  /*7a30*/  LDC.64 R2, c[0x4][R3] ;  /* 0x0100000003027b82 */ /* 0x000f220000000a00 */
[----:B------:R-:W5:Y:S01]  /*7a40*/  LDCU.64 UR4, c[0x4][0x10] ;  /* 0x01000200ff0477ac */ /* 0x000f620008000a00 */
[----:B-1----:R-:W-:Y:S01]  /*7a50*/  MOV R5, UR9 ;  /* 0x0000000900057c02 */ /* 0x002fe20008000f00 */
[----:B------:R-:W-:Y:S01]  /*7a60*/  IMAD.U32 R4, RZ, RZ, UR8 ;  /* 0x00000008ff047e24 */ /* 0x000fe2000f8e00ff */
[----:B---3--:R-:W-:Y:S01]  /*7a70*/  MOV R7, UR7 ;  /* 0x0000000700077c02 */ /* 0x008fe20008000f00 */
[----:B------:R-:W-:Y:S01]  /*7a80*/  IMAD.U32 R6, RZ, RZ, UR6 ;  /* 0x00000006ff067e24 */ /* 0x000fe2000f8e00ff */
[----:B-----5:R-:W-:Y:S01]  /*7a90*/  MOV R11, UR5 ;  /* 0x00000005000b7c02 */ /* 0x020fe20008000f00 */
[----:B------:R-:W-:Y:S02]  /*7aa0*/  IMAD.U32 R10, RZ, RZ, UR4 ;  /* 0x00000004ff0a7e24 */ /* 0x000fe4000f8e00ff */
[----:B------:R-:W-:Y:S07]  /*7ab0*/  LEPC R20, `(.L_x_126) ;  /* 0x000000001014794e */ /* 0x000fee0000000000 */
[----:B--2-4-:R-:W-:Y:S05]  /*7ac0*/  CALL.ABS.NOINC R2 ;  /* 0x0000000002007343 */ /* 0x014fea0003c00000 */
.L_x_126:
[----:B------:R-:W-:Y:S05]  /*7ad0*/  WARPSYNC.ALL ;  /* 0x0000000000007948 */ /* 0x000fea0003800000 */
[----:B------:R-:W-:Y:S01]  /*7ae0*/  R2UR UR4, R25 ;  /* 0x00000000190472ca */ /* 0x000fe200000e0000 */
[----:B------:R-:W-:Y:S01]  /*7af0*/  BSSY.RECONVERGENT B0, `(.L_x_127) ;  /* 0x0000041000007945 */ /* 0x000fe20003800200 */
[----:B------:R-:W-:Y:S02]  /*7b00*/  ISETP.NE.AND P6, PT, R69, RZ, PT ;  /* 0x000000ff4500720c */ /* 0x000fe40003fc5270 */
[----:B------:R-:W-:Y:S02]  /*7b10*/  ISETP.NE.AND P0, PT, R66, RZ, PT ;  /* 0x000000ff4200720c */ /* 0x000fe40003f05270 */
[----:B------:R-:W-:Y:S07]  /*7b20*/  MOV R20, UR45 ;  /* 0x0000002d00147c02 */ /* 0x000fee0008000f00 */
[----:B----4-:R-:W1:Y:S02]  /*7b30*/  LDTM.x16 R4, tmem[UR4+0x10] ;  /* 0x00001004000479ee */ /* 0x010e640008240000 */
[----:B------:R-:W-:Y:S01]  /*7b40*/  @P6 LEA R20, R20, UR43, 0x3 ;  /* 0x0000002b14146c11 */ /* 0x000fe2000f8e18ff */
[C---:B-1----:R-:W-:Y:S01]  /*7b50*/  FMUL R0, R24.reuse, R4 ;  /* 0x0000000418007220 */ /* 0x042fe20000400000 */
        /* <DEDUP_REMOVED lines=33> */
[----:B------:R-:W-:Y:S01]  /*7d70*/  FFMA R15, R27, R47, R19 ;  /* 0x0000002f1b0f7223 */ /* 0x000fe20000000013 */
[----:B------:R-:W-:Y:S02]  /*7d80*/  MOV R16, UR62 ;  /* 0x0000003e00107c02 */ /* 0x000fe40008000f00 */
[----:B------:R-:W-:Y:S02]  /*7d90*/  @P6 IADD3 R17, PT, PT, R20, 0x40, RZ ;  /* 0x0000004014116810 */ /* 0x000fe40007ffe0ff */
[----:B------:R1:W-:Y:S01]  /*7da0*/  STS.128 [R58+0x2030], R12 ;  /* 0x0020300c3a007388 */ /* 0x0003e20000000c00 */
[----:B------:R-:W-:Y:S02]  /*7db0*/  LEA R0, R71, UR43, 0x3 ;  /* 0x0000002b47007c11 */ /* 0x000fe4000f8e18ff */
[----:B------:R-:W-:Y:S01]  /*7dc0*/  @P6 PRMT R16, R16, 0x654, R17 ;  /* 0x0000065410106816 */ /* 0x000fe20000000011 */
[----:B------:R-:W-:Y:S01]  /*7dd0*/  @!PT LDS RZ, [RZ] ;  /* 0x00000000fffff984 */ /* 0x000fe20000000800 */
[----:B------:R-:W-:Y:S01]  /*7de0*/  @!PT LDS RZ, [RZ] ;  /* 0x00000000fffff984 */ /* 0x000fe20000000800 */
[----:B------:R-:W-:Y:S01]  /*7df0*/  @!PT LDS RZ, [RZ] ;  /* 0x00000000fffff984 */ /* 0x000fe20000000800 */
[----:B------:R-:W-:Y:S01]  /*7e00*/  @!PT LDS RZ, [RZ] ;  /* 0x00000000fffff984 */ /* 0x000fe20000000800 */
[----:B------:R3:W-:Y:S06]  /*7e10*/  MEMBAR.ALL.CTA ;  /* 0x0000000000007992 */ /* 0x0007ec0000008000 */
[----:B---3--:R-:W3:Y:S01]  /*7e20*/  FENCE.VIEW.ASYNC.S ;  /* 0x00000000000073c6 */ /* 0x008ee20000000000 */
[----:B------:R-:W-:Y:S01]  /*7e30*/  @P6 SHF.L.U32 R2, R61, 0x1f, RZ ;  /* 0x0000001f3d026819 */ /* 0x000fe200000006ff */
[----:B---3--:R-:W-:Y:S06]  /*7e40*/  BAR.SYNC.DEFER_BLOCKING 0x1, 0x80 ;  /* 0x0042000000007b1d */ /* 0x008fec0000010000 */
[----:B------:R-:W-:Y:S05]  /*7e50*/  @P0 BRA `(.L_x_128) ;  /* 0x0000000000280947 */ /* 0x000fea0003800000 */
[----:B------:R-:W3:Y:S01]  /*7e60*/  LDCU.64 UR6, c[0x0][0x348] ;  /* 0x00006900ff0677ac */ /* 0x000ee20008000a00 */
[----:B------:R-:W-:Y:S02]  /*7e70*/  UIADD3 UR9, UPT, UPT, UR49, 0x10, URZ ;  /* 0x0000001031097890 */ /* 0x000fe4000fffe0ff */
[----:B------:R-:W-:Y:S01]  /*7e80*/  UIADD3 UR8, UPT, UPT, UR43, 0x2200, URZ ;  /* 0x000022002b087890 */ /* 0x000fe2000fffe0ff */
[----:B------:R-:W-:Y:S01]  /*7e90*/  UMOV UR10, UR50 ;  /* 0x00000032000a7c82 */ /* 0x000fe20008000000 */
[----:B------:R-:W-:Y:S01]  /*7ea0*/  UMOV UR11, UR60 ;  /* 0x0000003c000b7c82 */ /* 0x000fe20008000000 */
[----:B---3--:R-:W-:Y:S04]  /*7eb0*/  UIADD3 UR4, UP0, UPT, UR6, 0x680, URZ ;  /* 0x0000068006047890 */ /* 0x008fe8000ff1e0ff */
[----:B------:R-:W-:Y:S09]  /*7ec0*/  UIADD3.X UR5, UPT, UPT, URZ, UR7, URZ, UP0, !UPT ;  /* 0x00000007ff057290 */ /* 0x000ff200087fe4ff */
[----:B------:R3:W-:Y:S01]  /*7ed0*/  UTMASTG.3D [UR8], [UR4] ;  /* 0x00000008040073b5 */ /* 0x0007e20008010000 */
[----:B------:R0:W-:Y:S01]  /*7ee0*/  UTMACMDFLUSH ;  /* 0x00000000000079b7 */ /* 0x0001e20000000000 */
[----:B---3--:R-:W-:Y:S04]  /*7ef0*/  DEPBAR.LE SB0, 0x1 ;  /* 0x000080400000791a */ /* 0x008fe80000000000 */
.L_x_128:
[----:B------:R-:W-:Y:S05]  /*7f00*/  BSYNC.RECONVERGENT B0 ;  /* 0x0000000000007941 */ /* 0x000fea0003800200 */
.L_x_127:
[----:B------:R-:W-:Y:S01]  /*7f10*/  BAR.SYNC.DEFER_BLOCKING 0x1, 0x80 ;  /* 0x0042000000007b1d */ /* 0x000fe20000010000 */
[----:B------:R-:W-:Y:S04]  /*7f20*/  UIADD3 UR4, UPT, UPT, UR45, 0x1, URZ ;  /* 0x000000012d047890 */ /* 0x000fe8000fffe0ff */
[----:B------:R-:W-:Y:S04]  /*7f30*/  UISETP.NE.AND UP0, UPT, UR4, 0x4, UPT ;  /* 0x000000040400788c */ /* 0x000fe8000bf05270 */
[----:B------:R-:W-:Y:S01]  /*7f40*/  USEL UR44, UR4, URZ, UP0 ;  /* 0x000000ff042c7287 */ /* 0x000fe20008000000 */
[----:B------:R3:W-:Y:S01]  /*7f50*/  @P6 SYNCS.ARRIVE.TRANS64.RED.A1T0 RZ, [R16+URZ], RZ ;  /* 0x000000ff10ff69a7 */ /* 0x0007e200081004ff */
[----:B------:R-:W-:Y:S01]  /*7f60*/  BSSY B1, `(.L_x_129) ;  /* 0x0000017000017945 */ /* 0x000fe20003800000 */
[----:B------:R-:W4:Y:S02]  /*7f70*/  @P6 SYNCS.PHASECHK.TRANS64.TRYWAIT P0, [R0+URZ+0x20], R2 ;  /* 0x00002002000065a7 */ /* 0x000f2400080011ff */
[----:B----4-:R-:W-:Y:S01]  /*7f80*/  @P6 SEL R72, RZ, 0x1, !P0 ;  /* 0x00000001ff486807 */ /* 0x010fe20004000000 */
[----:B---3--:R-:W-:Y:S06]  /*7f90*/  @!P6 BRA `(.L_x_130) ;  /* 0x00000000004ce947 */ /* 0x008fec0003800000 */
        /* <DEDUP_REMOVED lines=9> */
[----:B------:R-:W-:Y:S04]  /*8030*/  SHF.L.U32 R6, R61, 0x1f, RZ ;  /* 0x0000001f3d067819 */ /* 0x000fe800000006ff */
[----:B------:R-:W1:Y:S02]  /*8040*/  SYNCS.PHASECHK.TRANS64.TRYWAIT P0, [R0+URZ+0x20], R6 ;  /* 0x00002006000075a7 */ /* 0x000e6400080011ff */
[----:B-1----:R-:W-:Y:S05]  /*8050*/  @!P0 BRA `(.L_x_133) ;  /* 0x0000001c00188947 */ /* 0x002fea0003800000 */
.L_x_132:
[----:B------:R-:W-:Y:S05]  /*8060*/  BSYNC B0 ;  /* 0x0000000000007941 */ /* 0x000fea0003800000 */
.L_x_131:
[----:B------:R-:W-:Y:S02]  /*8070*/  ISETP.NE.AND P0, PT, R73, RZ, PT ;  /* 0x000000ff4900720c */ /* 0x000fe40003f05270 */
[----:B------:R-:W-:Y:S11]  /*8080*/  IADD3 R71, PT, PT, R71, 0x1, RZ ;  /* 0x0000000147477810 */ /* 0x000ff60007ffe0ff */
[----:B------:R3:W4:Y:S04]  /*8090*/  @P0 LDS.128 R32, [R5] ;  /* 0x0000000005200984 */ /* 0x0007280000000c00 */
[----:B------:R3:W1:Y:S04]  /*80a0*/  @P0 LDS.128 R36, [R4+0x10] ;  /* 0x0000100004240984 */ /* 0x0006680000000c00 */
[----:B------:R3:W1:Y:S04]  /*80b0*/  @P0 LDS.128 R40, [R3+0x20] ;  /* 0x0000200003280984 */ /* 0x0006680000000c00 */
[----:B------:R3:W1:Y:S02]  /*80c0*/  @P0 LDS.128 R44, [R2+0x30] ;  /* 0x00003000022c0984 */ /* 0x0006640000000c00 */
.L_x_130:
[----:B------:R-:W-:Y:S05]  /*80d0*/  BSYNC B1 ;  /* 0x0000000000017941 */ /* 0x000fea0003800000 */
.L_x_129:
[----:B-1----:R-:W-:Y:S05]  /*80e0*/  VIADD R0, R25, 0x20 ;  /* 0x0000002019007836 */ /* 0x002fea0000000000 */
[----:B------:R-:W-:Y:S04]  /*80f0*/  SHF.R.U32.HI R0, RZ, 0x15, R0 ;  /* 0x00000015ff007819 */ /* 0x000fe80000011600 */
[----:B------:R-:W-:Y:S11]  /*8100*/  LOP3.LUT P0, RZ, R0, 0x3, R52, 0x48, !PT ;  /* 0x0000000300ff7812 */ /* 0x000ff60007804834 */
[----:B------:R-:W-:Y:S02]  /*8110*/  @!UPT UIADD3 URZ, UPT, UPT, URZ, URZ, URZ ;  /* 0x000000fffffff290 */ /* 0x000fe4000fffe0ff */
[----:B------:R-:W-:Y:S05]  /*8120*/  @!P0 BRA `(.L_x_134) ;  /* 0x0000000000408947 */ /* 0x000fea0003800000 */
[----:B------:R-:W1:Y:S01]  /*8130*/  LDCU.64 UR8, c[0x4][0x70] ;  /* 0x01000e00ff0877ac */ /* 0x000e620008000a00 */
[----:B---3--:R-:W-:Y:S01]  /*8140*/  MOV R3, 0x0 ;  /* 0x0000000000037802 */ /* 0x008fe20000000f00 */
[----:B------:R-:W-:Y:S02]  /*8150*/  HFMA2 R12, -RZ, RZ, 0, 5.9604644775390625e-08 ;  /* 0x00000001ff0c7431 */ /* 0x000fe400000001ff */
[----:B------:R-:W-:Y:S02]  /*8160*/  IMAD.MOV.U32 R8, RZ, RZ, 0x192 ;  /* 0x00000192ff087424 */ /* 0x000fe400078e00ff */
[----:B------:R-:W-:Y:S01]  /*8170*/  IMAD.MOV.U32 R13, RZ, RZ, RZ ;  /* 0x000000ffff0d7224 */ /* 0x000fe200078e00ff */
[----:B------:R-:W3:Y:S01]  /*8180*/  LDCU.64 UR6, c[0x4][0x78] ;  /* 0x01000f00ff0677ac */ /* 0x000ee20008000a00 */
[----:B------:R-:W2:Y:S01]  /*8190*/  LDC.64 R2, c[0x4][R3] ;  /* 0x0100000003027b82 */ /* 0x000ea20000000a00 */
        /* <DEDUP_REMOVED lines=9> */
.L_x_134:
[----:B------:R-:W-:Y:S05]  /*8230*/  WARPSYNC.ALL ;  /* 0x0000000000007948 */ /* 0x000fea0003800000 */
[----:B------:R-:W-:Y:S01]  /*8240*/  R2UR UR4, R25 ;  /* 0x00000000190472ca */ /* 0x000fe200000e0000 */
[----:B------:R-:W-:Y:S01]  /*8250*/  BSSY.RECONVERGENT B0, `(.L_x_135) ;  /* 0x0000041000007945 */ /* 0x000fe20003800200 */
[----:B------:R-:W-:Y:S02]  /*8260*/  ISETP.NE.AND P6, PT, R69, RZ, PT ;  /* 0x000000ff4500720c */ /* 0x000fe40003fc5270 */
[----:B------:R-:W-:Y:S02]  /*8270*/  ISETP.NE.AND P0, PT, R66, RZ, PT ;  /* 0x000000ff4200720c */ /* 0x000fe40003f05270 */
[----:B------:R-:W-:Y:S07]  /*8280*/  MOV R20, UR44 ;  /* 0x0000002c00147c02 */ /* 0x000fee0008000f00 */
[----:B---3--:R-:W1:Y:S02]  /*8290*/  LDTM.x16 R4, tmem[UR4+0x20] ;  /* 0x00002004000479ee */ /* 0x008e640008240000 */
[----:B------:R-:W-:Y:S01]  /*82a0*/  @P6 LEA R20, R20, UR43, 0x3 ;  /* 0x0000002b14146c11 */ /* 0x000fe2000f8e18ff */
[C---:B-1----:R-:W-:Y:S01]  /*82b0*/  FMUL R0, R24.reuse, R4 ;  /* 0x0000000418007220 */ /* 0x042fe20000400000 */
[C---:B------:R-:W-:Y:S01]  /*82c0*/  FMUL R2, R24.reuse, R5 ;  /* 0x0000000518027220 */ /* 0x040fe20000400000 */
[C---:B------:R-:W-:Y:S01]  /*82d0*/  FMUL R3, R24.reuse, R6 ;  /* 0x0000000618037220 */ /* 0x040fe20000400000 */
[C---:B------:R-:W-:Y:S01]  /*82e0*/  FMUL R7, R24.reuse, R7 ;  /* 0x0000000718077220 */ /* 0x040fe20000400000 */
[C---:B----4-:R-:W-:Y:S01]  /*82f0*/  FFMA R28, R27.reuse, R32, R0 ;  /* 0x000000201b1c7223 */ /* 0x050fe20000000000 */
        /* <DEDUP_REMOVED lines=54> */
.L_x_136:
[----:B------:R-:W-:Y:S05]  /*8660*/  BSYNC.RECONVERGENT B0 ;  /* 0x0000000000007941 */ /* 0x000fea0003800200 */
.L_x_135:
        /* <DEDUP_REMOVED lines=21> */
.L_x_140:
[----:B------:R-:W-:Y:S05]  /*87c0*/  BSYNC B0 ;  /* 0x0000000000007941 */ /* 0x000fea0003800000 */
.L_x_139:
[----:B------:R-:W-:Y:S11]  /*87d0*/  ISETP.NE.AND P0, PT, R73, RZ, PT ;  /* 0x000000ff4900720c */ /* 0x000ff60003f05270 */
[----:B------:R-:W-:Y:S02]  /*87e0*/  @!UPT UIADD3 URZ, UPT, UPT, URZ, URZ, URZ ;  /* 0x000000fffffff290 */ /* 0x000fe4000fffe0ff */
[----:B------:R3:W4:Y:S04]  /*87f0*/  @P0 LDS.128 R32, [R4] ;  /* 0x0000000004200984 */ /* 0x0007280000000c00 */
[----:B------:R3:W1:Y:S04]  /*8800*/  @P0 LDS.128 R36, [R3+0x10] ;  /* 0x0000100003240984 */ /* 0x0006680000000c00 */
[----:B------:R3:W1:Y:S04]  /*8810*/  @P0 LDS.128 R40, [R2+0x20] ;  /* 0x0000200002280984 */ /* 0x0006680000000c00 */
[----:B------:R3:W1:Y:S02]  /*8820*/  @P0 LDS.128 R44, [R71+0x30] ;  /* 0x00003000472c0984 */ /* 0x0006640000000c00 */
.L_x_138:
[----:B------:R-:W-:Y:S05]  /*8830*/  BSYNC B1 ;  /* 0x0000000000017941 */ /* 0x000fea0003800000 */
.L_x_137:
        /* <DEDUP_REMOVED lines=21> */
.L_x_142:
[----:B------:R-:W-:Y:S01]  /*8990*/  ISETP.NE.AND P0, PT, R66, RZ, PT ;  /* 0x000000ff4200720c */ /* 0x000fe20003f05270 */
[----:B------:R-:W-:Y:S05]  /*89a0*/  WARPSYNC.ALL ;  /* 0x0000000000007948 */ /* 0x000fea0003800000 */
[----:B------:R-:W-:Y:S01]  /*89b0*/  R2UR UR4, R25 ;  /* 0x00000000190472ca */ /* 0x000fe200000e0000 */
[----:B------:R-:W-:Y:S01]  /*89c0*/  BSSY.RECONVERGENT B0, `(.L_x_143) ;  /* 0x000003c000007945 */ /* 0x000fe20003800200 */
[----:B------:R-:W-:Y:S04]  /*89d0*/  IADD3 R70, PT, PT, R70, 0xb0, RZ ;  /* 0x000000b046467810 */ /* 0x000fe80007ffe0ff */
[----:B------:R-:W-:Y:S07]  /*89e0*/  LOP3.LUT R70, R70, 0xfefffff8, RZ, 0xc0, !PT ;  /* 0xfefffff846467812 */ /* 0x000fee00078ec0ff */
[----:B---3--:R-:W1:Y:S01]  /*89f0*/  LDTM.x16 R4, tmem[UR4+0x30] ;  /* 0x00003004000479ee */ /* 0x008e620008240000 */
[----:B------:R-:W-:Y:S01]  /*8a00*/  NOP ;  /* 0x0000000000007918 */ /* 0x000fe20000000000 */
[----:B-1----:R1:W-:Y:S01]  /*8a10*/  SYNCS.ARRIVE.TRANS64.RED.A1T0 RZ, [R70+URZ], RZ ;  /* 0x000000ff46ff79a7 */ /* 0x0023e200081004ff */
[C---:B------:R-:W-:Y:S01]  /*8a20*/  FMUL R0, R24.reuse, R4 ;  /* 0x0000000418007220 */ /* 0x040fe20000400000 */
        /* <DEDUP_REMOVED lines=53> */
.L_x_144:
[----:B------:R-:W-:Y:S05]  /*8d80*/  BSYNC.RECONVERGENT B0 ;  /* 0x0000000000007941 */ /* 0x000fea0003800200 */
.L_x_143:
[----:B------:R-:W-:Y:S01]  /*8d90*/  BAR.SYNC.DEFER_BLOCKING 0x1, 0x80 ;  /* 0x0042000000007b1d */ /* 0x000fe20000010000 */
[----:B------:R-:W-:Y:S01]  /*8da0*/  UISETP.NE.AND UP0, UPT, UR46, -0x4, UPT ;  /* 0xfffffffc2e00788c */ /* 0x000fe2000bf05270 */
[----:B------:R-:W-:Y:S08]  /*8db0*/  IADD3 R22, PT, PT, R22, 0x1, RZ ;  /* 0x0000000116167810 */ /* 0x000ff00007ffe0ff */
[----:B------:R-:W-:Y:S05]  /*8dc0*/  BRA.U !UP0, `(.L_x_145) ;  /* 0x0000000108287547 */ /* 0x000fea000b800000 */
[----:B------:R-:W-:Y:S01]  /*8dd0*/  ISETP.NE.AND P0, PT, R69, RZ, PT ;  /* 0x000000ff4500720c */ /* 0x000fe20003f05270 */
[----:B------:R-:W-:Y:S01]  /*8de0*/  IMAD.U32 R2, RZ, RZ, UR45 ;  /* 0x0000002dff027e24 */ /* 0x000fe2000f8e00ff */
[----:B------:R-:W-:Y:S01]  /*8df0*/  UIADD3 UR4, UPT, UPT, UR45, 0x1, URZ ;  /* 0x000000012d047890 */ /* 0x000fe2000fffe0ff */
[----:B------:R-:W-:Y:S03]  /*8e00*/  IMAD.U32 R0, RZ, RZ, UR62 ;  /* 0x0000003eff007e24 */ /* 0x000fe6000f8e00ff */
[----:B------:R-:W-:Y:S04]  /*8e10*/  UISETP.NE.AND UP0, UPT, UR4, 0x4, UPT ;  /* 0x000000040400788c */ /* 0x000fe8000bf05270 */
[----:B------:R-:W-:Y:S03]  /*8e20*/  USEL UR45, UR4, URZ, UP0 ;  /* 0x000000ff042d7287 */ /* 0x000fe60008000000 */
[----:B------:R-:W-:Y:S05]  /*8e30*/  @P0 LEA R2, R2, UR43, 0x3 ;  /* 0x0000002b02020c11 */ /* 0x000fea000f8e18ff */
[----:B------:R-:W-:Y:S05]  /*8e40*/  @P0 VIADD R2, R2, 0x40 ;  /* 0x0000004002020836 */ /* 0x000fea0000000000 */
[----:B------:R-:W-:Y:S04]  /*8e50*/  @P0 PRMT R0, R0, 0x654, R2 ;  /* 0x0000065400000816 */ /* 0x000fe80000000002 */
[----:B------:R3:W-:Y:S03]  /*8e60*/  @P0 SYNCS.ARRIVE.TRANS64.RED.A1T0 RZ, [R0+URZ], RZ ;  /* 0x000000ff00ff09a7 */ /* 0x0007e600081004ff */
.L_x_145:
[----:B------:R-:W-:Y:S01]  /*8e70*/  R2UR UR5, R53 ;  /* 0x00000000350572ca */ /* 0x000fe200000e0000 */
[----:B------:R-:W-:Y:S01]  /*8e80*/  UISETP.NE.AND UP0, UPT, UR61, URZ, UPT ;  /* 0x000000ff3d00728c */ /* 0x000fe2000bf05270 */
[----:B------:R-:W-:Y:S01]  /*8e90*/  R2UR UR4, R54 ;  /* 0x00000000360472ca */ /* 0x000fe200000e0000 */
[----:B------:R-:W-:Y:S01]  /*8ea0*/  UIADD3 UR46, UPT, UPT, UR46, 0x4, URZ ;  /* 0x000000042e2e7890 */ /* 0x000fe2000fffe0ff */
[----:B------:R-:W-:Y:S01]  /*8eb0*/  ISETP.NE.AND P0, PT, R57, 0x2, PT ;  /* 0x000000023900780c */ /* 0x000fe20003f05270 */
[----:B------:R-:W-:Y:S01]  /*8ec0*/  UMOV UR60, UR59 ;  /* 0x0000003b003c7c82 */ /* 0x000fe20008000000 */
[----:B------:R-:W-:Y:S02]  /*8ed0*/  ISETP.NE.AND P1, PT, R22, 0x4, PT ;  /* 0x000000041600780c */ /* 0x000fe40003f25270 */
[----:B------:R-:W-:Y:S02]  /*8ee0*/  SEL R2, RZ, 0x1, P0 ;  /* 0x00000001ff027807 */ /* 0x000fe40000000000 */
[----:B---3--:R-:W-:Y:S02]  /*8ef0*/  SEL R0, RZ, 0x1, P1 ;  /* 0x00000001ff007807 */ /* 0x008fe40000800000 */
[----:B------:R-:W-:Y:S01]  /*8f00*/  LOP3.LUT R59, R59, R2, RZ, 0x3c, !PT ;  /* 0x000000023b3b7212 */ /* 0x000fe200078e3cff */
[----:B------:R-:W-:Y:S01]  /*8f10*/  UIADD3 UR28, UPT, UPT, UR36, UR5, URZ ;  /* 0x00000005241c7290 */ /* 0x000fe2000fffe0ff */
[----:B------:R-:W-:Y:S01]  /*8f20*/  LOP3.LUT R60, R60, R0, RZ, 0x3c, !PT ;  /* 0x000000003c3c7212 */ /* 0x000fe200078e3cff */
[----:B------:R-:W-:Y:S01]  /*8f30*/  UIADD3 UR24, UPT, UPT, UR37, UR4, URZ ;  /* 0x0000000425187290 */ /* 0x000fe2000fffe0ff */
[----:B------:R-:W-:Y:S02]  /*8f40*/  SEL R57, R57, RZ, P0 ;  /* 0x000000ff39397207 */ /* 0x000fe40000000000 */
[----:B------:R-:W-:Y:S01]  /*8f50*/  SEL R22, R22, RZ, P1 ;  /* 0x000000ff16167207 */ /* 0x000fe20000800000 */
[----:B------:R-:W-:Y:S08]  /*8f60*/  BRA.U UP0, `(.L_x_146) ;  /* 0xffffffd100e07547 */ /* 0x000ff0000b83ffff */
[----:B------:R-:W-:-:S09]  /*8f70*/  UISETP.NE.AND UP0, UPT, UR63, URZ, UPT ;  /* 0x000000ff3f00728c */ /* 0x000fd2000bf05270 */
[----:B------:R-:W-:Y:S05]  /*8f80*/  BRA.U !UP0, `(.L_x_147) ;  /* 0x0000000108487547 */ /* 0x000fea000b800000 */
[----:B------:R-:W3:Y:S02]  /*8f90*/  LDCU.64 UR4, c[0x0][0x890] ;  /* 0x00011200ff0477ac */ /* 0x000ee40008000a00 */
[----:B---3--:R-:W-:-:S04]  /*8fa0*/  UISETP.NE.U32.AND UP0, UPT, UR4, URZ, UPT ;  /* 0x000000ff0400728c */ /* 0x008fc8000bf05070 */
[----:B------:R-:W-:-:S09]  /*8fb0*/  UISETP.NE.AND.EX UP0, UPT, UR5, URZ, UPT, UP0 ;  /* 0x000000ff0500728c */ /* 0x000fd2000bf05300 */
[----:B------:R-:W-:Y:S05]  /*8fc0*/  BRA.U UP0, `(.L_x_148) ;  /* 0x00000001000c7547 */ /* 0x000fea000b800000 */
[----:B------:R-:W-:-:S13]  /*8fd0*/  FSETP.NEU.AND P0, PT, R27, RZ, PT ;  /* 0x000000ff1b00720b */ /* 0x000fda0003f0d000 */
[----:B------:R-:W-:Y:S05]  /*8fe0*/  @!P0 EXIT ;  /* 0x000000000000894d */ /* 0x000fea0003800000 */
[----:B------:R-:W-:Y:S05]  /*8ff0*/  BRA `(.L_x_147) ;  /* 0x00000000002c7947 */ /* 0x000fea0003800000 */
.L_x_148:
[----:B------:R-:W-:Y:S01]  /*9000*/  ISETP.NE.AND P0, PT, R56, RZ, PT ;  /* 0x000000ff3800720c */ /* 0x000fe20003f05270 */
[----:B------:R-:W-:-:S12]  /*9010*/  BSSY.RECONVERGENT B0, `(.L_x_147) ;  /* 0x0000009000007945 */ /* 0x000fd80003800200 */
[----:B------:R-:W-:Y:S05]  /*9020*/  @P0 BRA `(.L_x_149) ;  /* 0x0000000000140947 */ /* 0x000fea0003800000 */
[----:B------:R-:W3:Y:S02]  /*9030*/  LDCU.64 UR4, c[0x0][0x888] ;  /* 0x00011100ff0477ac */ /* 0x000ee40008000a00 */
[----:B---3--:R-:W-:-:S04]  /*9040*/  ISETP.NE.U32.AND P0, PT, RZ, UR4, PT ;  /* 0x00000004ff007c0c */ /* 0x008fc8000bf05070 */
[----:B------:R-:W-:-:S13]  /*9050*/  ISETP.NE.AND.EX P0, PT, RZ, UR5, PT, P0 ;  /* 0x00000005ff007c0c */ /* 0x000fda000bf05300 */
[----:B------:R-:W-:Y:S05]  /*9060*/  @!P0 EXIT ;  /* 0x000000000000894d */ /* 0x000fea0003800000 */
[----:B------:R-:W-:Y:S05]  /*9070*/  BRA `(.L_x_150) ;  /* 0x0000000000087947 */ /* 0x000fea0003800000 */
.L_x_149:
[----:B------:R-:W-:-:S13]  /*9080*/  FSETP.NEU.AND P0, PT, R27, RZ, PT ;  /* 0x000000ff1b00720b */ /* 0x000fda0003f0d000 */
[----:B------:R-:W-:Y:S05]  /*9090*/  @!P0 EXIT ;  /* 0x000000000000894d */ /* 0x000fea0003800000 */
.L_x_150:
[----:B------:R-:W-:Y:S05]  /*90a0*/  BSYNC.RECONVERGENT B0 ;  /* 0x0000000000007941 */ /* 0x000fea0003800200 */
.L_x_147:
[----:B------:R-:W-:Y:S01]  /*90b0*/  ULEA UR4, UR45, UR43, 0x3 ;  /* 0x0000002b2d047291 */ /* 0x000fe2000f8e18ff */
[----:B------:R-:W-:-:S04]  /*90c0*/  DEPBAR.LE SB0, 0x0 ;  /* 0x000080000000791a */ /* 0x000fc80000000000 */
[----:B------:R-:W-:-:S04]  /*90d0*/  UIADD3 UR4, UPT, UPT, UR4, 0x40, URZ ;  /* 0x0000004004047890 */ /* 0x000fc8000fffe0ff */
[----:B------:R-:W-:-:S09]  /*90e0*/  UPRMT UR4, UR62, 0x654, UR4 ;  /* 0x000006543e047896 */ /* 0x000fd20008000004 */
[----:B------:R-:W-:Y:S01]  /*90f0*/  SYNCS.ARRIVE.TRANS64.RED.A1T0 RZ, [UR4], RZ ;  /* 0x000000ffffff79a7 */ /* 0x000fe20008100404 */
[----:B------:R-:W-:Y:S05]  /*9100*/  EXIT ;  /* 0x000000000000794d */ /* 0x000fea0003800000 */
.L_x_24:
[----:B---3--:R3:W4:Y:S02]  /*9110*/  SYNCS.PHASECHK.TRANS64.TRYWAIT P0, [R0+URZ+0xe0], R2 ;  /* 0x0000e002000075a7 */ /* 0x00872400080011ff */
[----:B----4-:R-:W-:Y:S05]  /*9120*/  @!P0 NANOSLEEP.SYNCS 0x989680 ;  /* 0x009896800000895d */ /* 0x010fea0003900000 */
[----:B------:R-:W4:Y:S02]  /*9130*/  @!P0 SYNCS.PHASECHK.TRANS64 P0, [R0+URZ+0xe0], R2 ;  /* 0x0000e002000085a7 */ /* 0x000f2400080010ff */
[----:B----4-:R-:W-:Y:S05]  /*9140*/  @!P0 BRA `(.L_x_24) ;  /* 0xfffffffc00f08947 */ /* 0x010fea000383ffff */
[----:B------:R-:W-:Y:S05]  /*9150*/  BRA `(.L_x_151) ;  /* 0xffffff88005c7947 */ /* 0x000fea000383ffff */
.L_x_27:
[----:B--2---:R-:W-:-:S07]  /*9160*/  MOV R0, UR7 ;  /* 0x0000000700007c02 */ /* 0x004fce0008000f00 */
.L_x_152:
[----:B--2---:R2:W3:Y:S02]  /*9170*/  SYNCS.PHASECHK.TRANS64.TRYWAIT P0, [R0+URZ+0x10], R3 ;  /* 0x00001003000075a7 */ /* 0x0044e400080011ff */
[----:B---3--:R-:W-:Y:S05]  /*9180*/  @!P0 NANOSLEEP.SYNCS 0x989680 ;  /* 0x009896800000895d */ /* 0x008fea0003900000 */
[----:B------:R-:W3:Y:S02]  /*9190*/  @!P0 SYNCS.PHASECHK.TRANS64 P0, [R0+URZ+0x10], R3 ;  /* 0x00001003000085a7 */ /* 0x000ee400080010ff */
[----:B---3--:R-:W-:Y:S05]  /*91a0*/  @!P0 BRA `(.L_x_152) ;  /* 0xfffffffc00f08947 */ /* 0x008fea000383ffff */
[----:B------:R-:W-:Y:S05]  /*91b0*/  BRA `(.L_x_26) ;  /* 0xffffff8800b47947 */ /* 0x000fea000383ffff */
.L_x_36:
[----:B-1----:R-:W-:-:S07]  /*91c0*/  MOV R0, UR7 ;  /* 0x0000000700007c02 */ /* 0x002fce0008000f00 */
.L_x_153:
[----:B-1----:R1:W2:Y:S02]  /*91d0*/  SYNCS.PHASECHK.TRANS64.TRYWAIT P0, [R0+URZ+0x10], R3 ;  /* 0x00001003000075a7 */ /* 0x0022a400080011ff */
[----:B--2---:R-:W-:Y:S05]  /*91e0*/  @!P0 NANOSLEEP.SYNCS 0x989680 ;  /* 0x009896800000895d */ /* 0x004fea0003900000 */
[----:B------:R-:W2:Y:S02]  /*91f0*/  @!P0 SYNCS.PHASECHK.TRANS64 P0, [R0+URZ+0x10], R3 ;  /* 0x00001003000085a7 */ /* 0x000ea400080010ff */
[----:B--2---:R-:W-:Y:S05]  /*9200*/  @!P0 BRA `(.L_x_153) ;  /* 0xfffffffc00f08947 */ /* 0x004fea000383ffff */
[----:B------:R-:W-:Y:S05]  /*9210*/  BRA `(.L_x_35) ;  /* 0xffffff9000107947 */ /* 0x000fea000383ffff */
.L_x_43:
[----:B-1----:R1:W4:Y:S02]  /*9220*/  SYNCS.PHASECHK.TRANS64.TRYWAIT P0, [R3+URZ+0x70], R0 ;  /* 0x00007000030075a7 */ /* 0x00232400080011ff */
[----:B----4-:R-:W-:Y:S05]  /*9230*/  @!P0 NANOSLEEP.SYNCS 0x989680 ;  /* 0x009896800000895d */ /* 0x010fea0003900000 */
[----:B------:R-:W4:Y:S02]  /*9240*/  @!P0 SYNCS.PHASECHK.TRANS64 P0, [R3+URZ+0x70], R0 ;  /* 0x00007000030085a7 */ /* 0x000f2400080010ff */
[----:B----4-:R-:W-:Y:S05]  /*9250*/  @!P0 BRA `(.L_x_43) ;  /* 0xfffffffc00f08947 */ /* 0x010fea000383ffff */
[----:B------:R-:W-:Y:S05]  /*9260*/  BRA `(.L_x_154) ;  /* 0xffffff94004c7947 */ /* 0x000fea000383ffff */
.L_x_47:
[----:B------:R-:W-:-:S07]  /*9270*/  MOV R0, UR4 ;  /* 0x0000000400007c02 */ /* 0x000fce0008000f00 */
.L_x_155:
[----:B-1----:R1:W2:Y:S02]  /*9280*/  SYNCS.PHASECHK.TRANS64.TRYWAIT P0, [R0+URZ], R2 ;  /* 0x00000002000075a7 */ /* 0x0022a400080011ff */
[----:B--2---:R-:W-:Y:S05]  /*9290*/  @!P0 NANOSLEEP.SYNCS 0x989680 ;  /* 0x009896800000895d */ /* 0x004fea0003900000 */
[----:B------:R-:W2:Y:S02]  /*92a0*/  @!P0 SYNCS.PHASECHK.TRANS64 P0, [R0+URZ], R2 ;  /* 0x00000002000085a7 */ /* 0x000ea400080010ff */
[----:B--2---:R-:W-:Y:S05]  /*92b0*/  @!P0 BRA `(.L_x_155) ;  /* 0xfffffffc00f08947 */ /* 0x004fea000383ffff */
[----:B------:R-:W-:Y:S05]  /*92c0*/  BRA `(.L_x_156) ;  /* 0xffffff9800f87947 */ /* 0x000fea000383ffff */
.L_x_50:
[----:B--2---:R2:W3:Y:S02]  /*92d0*/  SYNCS.PHASECHK.TRANS64.TRYWAIT P0, [R0+URZ+0xd0], R8 ;  /* 0x0000d008000075a7 */ /* 0x0044e400080011ff */
[----:B---3--:R-:W-:Y:S05]  /*92e0*/  @!P0 NANOSLEEP.SYNCS 0x989680 ;  /* 0x009896800000895d */ /* 0x008fea0003900000 */
[----:B------:R-:W3:Y:S02]  /*92f0*/  @!P0 SYNCS.PHASECHK.TRANS64 P0, [R0+URZ+0xd0], R8 ;  /* 0x0000d008000085a7 */ /* 0x000ee400080010ff */
[----:B---3--:R-:W-:Y:S05]  /*9300*/  @!P0 BRA `(.L_x_50) ;  /* 0xfffffffc00f08947 */ /* 0x008fea000383ffff */
[----:B------:R-:W-:Y:S05]  /*9310*/  BRA `(.L_x_157) ;  /* 0xffffff9c00587947 */ /* 0x000fea000383ffff */
.L_x_51:
[----:B------:R-:W-:-:S07]  /*9320*/  MOV R0, UR4 ;  /* 0x0000000400007c02 */ /* 0x000fce0008000f00 */
.L_x_158:
[----:B--2---:R2:W3:Y:S02]  /*9330*/  SYNCS.PHASECHK.TRANS64.TRYWAIT P0, [R0+URZ+0x80], R9 ;  /* 0x00008009000075a7 */ /* 0x0044e400080011ff */
[----:B---3--:R-:W-:Y:S05]  /*9340*/  @!P0 NANOSLEEP.SYNCS 0x989680 ;  /* 0x009896800000895d */ /* 0x008fea0003900000 */
[----:B------:R-:W3:Y:S02]  /*9350*/  @!P0 SYNCS.PHASECHK.TRANS64 P0, [R0+URZ+0x80], R9 ;  /* 0x00008009000085a7 */ /* 0x000ee400080010ff */
[----:B---3--:R-:W-:Y:S05]  /*9360*/  @!P0 BRA `(.L_x_158) ;  /* 0xfffffffc00f08947 */ /* 0x008fea000383ffff */
[----:B------:R-:W-:Y:S05]  /*9370*/  BRA `(.L_x_159) ;  /* 0xffffff9c00687947 */ /* 0x000fea000383ffff */
.L_x_52:
[----:B--2---:R2:W3:Y:S02]  /*9380*/  SYNCS.PHASECHK.TRANS64.TRYWAIT P1, [R0+URZ+0x70], R8 ;  /* 0x00007008000075a7 */ /* 0x0044e400080211ff */
[----:B---3--:R-:W-:Y:S05]  /*9390*/  @!P1 NANOSLEEP.SYNCS 0x989680 ;  /* 0x009896800000995d */ /* 0x008fea0003900000 */
[----:B------:R-:W3:Y:S02]  /*93a0*/  @!P1 SYNCS.PHASECHK.TRANS64 P1, [R0+URZ+0x70], R8 ;  /* 0x00007008000095a7 */ /* 0x000ee400080210ff */
[----:B---3--:R-:W-:Y:S05]  /*93b0*/  @!P1 BRA `(.L_x_52) ;  /* 0xfffffffc00f09947 */ /* 0x008fea000383ffff */
[----:B------:R-:W-:Y:S05]  /*93c0*/  BRA `(.L_x_160) ;  /* 0xffffff9c00987947 */ /* 0x000fea000383ffff */
.L_x_55:
[----:B------:R-:W-:-:S07]  /*93d0*/  MOV R0, UR4 ;  /* 0x0000000400007c02 */ /* 0x000fce0008000f00 */
.L_x_161:
[----:B--2---:R2:W3:Y:S02]  /*93e0*/  SYNCS.PHASECHK.TRANS64.TRYWAIT P0, [R0+URZ+0x80], R2 ;  /* 0x00008002000075a7 */ /* 0x0044e400080011ff */
[----:B---3--:R-:W-:Y:S05]  /*93f0*/  @!P0 NANOSLEEP.SYNCS 0x989680 ;  /* 0x009896800000895d */ /* 0x008fea0003900000 */
[----:B------:R-:W3:Y:S02]  /*9400*/  @!P0 SYNCS.PHASECHK.TRANS64 P0, [R0+URZ+0x80], R2 ;  /* 0x00008002000085a7 */ /* 0x000ee400080010ff */
[----:B---3--:R-:W-:Y:S05]  /*9410*/  @!P0 BRA `(.L_x_161) ;  /* 0xfffffffc00f08947 */ /* 0x008fea000383ffff */
[----:B------:R-:W-:Y:S05]  /*9420*/  BRA `(.L_x_54) ;  /* 0xffffff9c00ec7947 */ /* 0x000fea000383ffff */
.L_x_64:
[----:B--2---:R-:W-:-:S04]  /*9430*/  MOV R7, UR5 ;  /* 0x0000000500077c02 */ /* 0x004fc80008000f00 */
[----:B------:R2:W3:Y:S03]  /*9440*/  SYNCS.PHASECHK.TRANS64.TRYWAIT P0, [R7+URZ+0x8], R8 ;  /* 0x00000808070075a7 */ /* 0x0004e600080011ff */
[----:B---3--:R-:W-:Y:S05]  /*9450*/  @!P0 NANOSLEEP.SYNCS 0x989680 ;  /* 0x009896800000895d */ /* 0x008fea0003900000 */
[----:B------:R-:W3:Y:S02]  /*9460*/  @!P0 SYNCS.PHASECHK.TRANS64 P0, [R7+URZ+0x8], R8 ;  /* 0x00000808070085a7 */ /* 0x000ee400080010ff */
[----:B---3--:R-:W-:Y:S05]  /*9470*/  @!P0 BRA `(.L_x_64) ;  /* 0xfffffffc00ec8947 */ /* 0x008fea000383ffff */
[----:B------:R-:W-:Y:S05]  /*9480*/  BRA `(.L_x_63) ;  /* 0xffffffa000a87947 */ /* 0x000fea000383ffff */
.L_x_66:
[----:B------:R-:W-:Y:S01]  /*9490*/  BSSY B0, `(.L_x_162) ;  /* 0x0000006000007945 */ /* 0x000fe20003800000 */
[----:B------:R-:W-:-:S07]  /*94a0*/  MOV R15, 0xffffffff ;  /* 0xffffffff000f7802 */ /* 0x000fce0000000f00 */
[----:B-12--5:R-:W-:Y:S05]  /*94b0*/  WARPSYNC.COLLECTIVE R15, `(.L_x_163) ;  /* 0x000000000f0c7348 */ /* 0x026fea0003c00000 */
[----:B------:R-:W-:Y:S02]  /*94c0*/  ELECT P6, UR79, PT ;  /* 0x00000000004f782f */ /* 0x000fe400038c0000 */
[----:B------:R-:W-:Y:S01]  /*94d0*/  MOV R14, UR79 ;  /* 0x0000004f000e7c02 */ /* 0x000fe20008000f00 */
[----:B-12--5:R-:W-:Y:S10]  /*94e0*/  ENDCOLLECTIVE ;  /* 0x000000000000791b */ /* 0x026ff40003800000 */
.L_x_163:
[----:B------:R-:W-:Y:S05]  /*94f0*/  BSYNC B0 ;  /* 0x0000000000007941 */ /* 0x000fea0003800000 */
.L_x_162:
[----:B------:R-:W-:Y:S01]  /*9500*/  PLOP3.LUT P0, PT, P6, PT, PT, 0x80, 0x8 ;  /* 0x000000000008781c */ /* 0x000fe2000370f070 */
[----:B------:R-:W-:-:S12]  /*9510*/  BRA `(.L_x_164) ;  /* 0xffffffa000d87947 */ /* 0x000fd8000383ffff */
.L_x_68:
[----:B--2---:R-:W-:-:S04]  /*9520*/  MOV R5, UR5 ;  /* 0x0000000500057c02 */ /* 0x004fc80008000f00 */
[----:B------:R2:W3:Y:S03]  /*9530*/  SYNCS.PHASECHK.TRANS64.TRYWAIT P0, [R5+URZ+0x8], R6 ;  /* 0x00000806050075a7 */ /* 0x0004e600080011ff */
[----:B---3--:R-:W-:Y:S05]  /*9540*/  @!P0 NANOSLEEP.SYNCS 0x989680 ;  /* 0x009896800000895d */ /* 0x008fea0003900000 */
[----:B------:R-:W3:Y:S02]  /*9550*/  @!P0 SYNCS.PHASECHK.TRANS64 P0, [R5+URZ+0x8], R6 ;  /* 0x00000806050085a7 */ /* 0x000ee400080010ff */
[----:B---3--:R-:W-:Y:S05]  /*9560*/  @!P0 BRA `(.L_x_68) ;  /* 0xfffffffc00ec8947 */ /* 0x008fea000383ffff */
[----:B------:R-:W-:Y:S05]  /*9570*/  BRA `(.L_x_67) ;  /* 0xffffffa000dc7947 */ /* 0x000fea000383ffff */
.L_x_69:
[----:B-1----:R1:W2:Y:S02]  /*9580*/  SYNCS.PHASECHK.TRANS64.TRYWAIT P0, [R3+URZ+0x70], R4 ;  /* 0x00007004030075a7 */ /* 0x0022a400080011ff */
[----:B--2---:R-:W-:Y:S05]  /*9590*/  @!P0 NANOSLEEP.SYNCS 0x989680 ;  /* 0x009896800000895d */ /* 0x004fea0003900000 */
[----:B------:R-:W2:Y:S02]  /*95a0*/  @!P0 SYNCS.PHASECHK.TRANS64 P0, [R3+URZ+0x70], R4 ;  /* 0x00007004030085a7 */ /* 0x000ea400080010ff */
[----:B--2---:R-:W-:Y:S05]  /*95b0*/  @!P0 BRA `(.L_x_69) ;  /* 0xfffffffc00f08947 */ /* 0x004fea000383ffff */
[----:B------:R-:W-:Y:S05]  /*95c0*/  BRA `(.L_x_165) ;  /* 0xffffffa400ec7947 */ /* 0x000fea000383ffff */
.L_x_71:
[----:B------:R-:W-:-:S13]  /*95d0*/  R2UR UR4, R4 ;  /* 0x00000000040472ca */ /* 0x000fda00000e0000 */
[----:B------:R-:W-:-:S07]  /*95e0*/  MOV R3, UR4 ;  /* 0x0000000400037c02 */ /* 0x000fce0008000f00 */
.L_x_166:
[----:B-1----:R1:W2:Y:S02]  /*95f0*/  SYNCS.PHASECHK.TRANS64.TRYWAIT P0, [R3+URZ+0xb0], R5 ;  /* 0x0000b005030075a7 */ /* 0x0022a400080011ff */
[----:B--2---:R-:W-:Y:S05]  /*9600*/  @!P0 NANOSLEEP.SYNCS 0x989680 ;  /* 0x009896800000895d */ /* 0x004fea0003900000 */
[----:B------:R-:W2:Y:S02]  /*9610*/  @!P0 SYNCS.PHASECHK.TRANS64 P0, [R3+URZ+0xb0], R5 ;  /* 0x0000b005030085a7 */ /* 0x000ea400080010ff */
[----:B--2---:R-:W-:Y:S05]  /*9620*/  @!P0 BRA `(.L_x_166) ;  /* 0xfffffffc00f08947 */ /* 0x004fea000383ffff */
[----:B------:R-:W-:Y:S05]  /*9630*/  BRA `(.L_x_167) ;  /* 0xffffffa800407947 */ /* 0x000fea000383ffff */
.L_x_74:
[----:B------:R-:W-:Y:S07]  /*9640*/  MOV R3, UR5 ;  /* 0x0000000500037c02 */ /* 0x000fee0008000f00 */
.L_x_168:
[----:B-1----:R1:W2:Y:S02]  /*9650*/  SYNCS.PHASECHK.TRANS64.TRYWAIT P0, [R3+URZ], R5 ;  /* 0x00000005030075a7 */ /* 0x0022a400080011ff */
[----:B--2---:R-:W-:Y:S05]  /*9660*/  @!P0 NANOSLEEP.SYNCS 0x989680 ;  /* 0x009896800000895d */ /* 0x004fea0003900000 */
[----:B------:R-:W2:Y:S02]  /*9670*/  @!P0 SYNCS.PHASECHK.TRANS64 P0, [R3+URZ], R5 ;  /* 0x00000005030085a7 */ /* 0x000ea400080010ff */
[----:B--2---:R-:W-:Y:S05]  /*9680*/  @!P0 BRA `(.L_x_168) ;  /* 0xfffffffc00f08947 */ /* 0x004fea000383ffff */
[----:B------:R-:W-:Y:S05]  /*9690*/  BRA `(.L_x_73) ;  /* 0xffffffa800587947 */ /* 0x000fea000383ffff */
.L_x_78:
[----:B-1----:R-:W-:-:S07]  /*96a0*/  MOV R2, UR4 ;  /* 0x0000000400027c02 */ /* 0x002fce0008000f00 */
.L_x_169:
[----:B-1----:R1:W2:Y:S02]  /*96b0*/  SYNCS.PHASECHK.TRANS64.TRYWAIT P0, [R2+URZ], R3 ;  /* 0x00000003020075a7 */ /* 0x0022a400080011ff */
[----:B--2---:R-:W-:Y:S05]  /*96c0*/  @!P0 NANOSLEEP.SYNCS 0x989680 ;  /* 0x009896800000895d */ /* 0x004fea0003900000 */
[----:B------:R-:W2:Y:S02]  /*96d0*/  @!P0 SYNCS.PHASECHK.TRANS64 P0, [R2+URZ], R3 ;  /* 0x00000003020085a7 */ /* 0x000ea400080010ff */
[----:B--2---:R-:W-:Y:S05]  /*96e0*/  @!P0 BRA `(.L_x_169) ;  /* 0xfffffffc00f08947 */ /* 0x004fea000383ffff */
[----:B------:R-:W-:Y:S05]  /*96f0*/  BRA `(.L_x_170) ;  /* 0xffffffb000707947 */ /* 0x000fea000383ffff */
.L_x_79:
[----:B------:R-:W-:-:S07]  /*9700*/  MOV R2, UR5 ;  /* 0x0000000500027c02 */ /* 0x000fce0008000f00 */
.L_x_171:
[----:B-1----:R1:W2:Y:S02]  /*9710*/  SYNCS.PHASECHK.TRANS64.TRYWAIT P0, [R2+URZ], R4 ;  /* 0x00000004020075a7 */ /* 0x0022a400080011ff */
[----:B--2---:R-:W-:Y:S05]  /*9720*/  @!P0 NANOSLEEP.SYNCS 0x989680 ;  /* 0x009896800000895d */ /* 0x004fea0003900000 */
[----:B------:R-:W2:Y:S02]  /*9730*/  @!P0 SYNCS.PHASECHK.TRANS64 P0, [R2+URZ], R4 ;  /* 0x00000004020085a7 */ /* 0x000ea400080010ff */
[----:B--2---:R-:W-:Y:S05]  /*9740*/  @!P0 BRA `(.L_x_171) ;  /* 0xfffffffc00f08947 */ /* 0x004fea000383ffff */
[----:B------:R-:W-:Y:S05]  /*9750*/  BRA `(.L_x_172) ;  /* 0xffffffb000807947 */ /* 0x000fea000383ffff */
.L_x_80:
[----:B------:R-:W-:-:S07]  /*9760*/  MOV R2, UR5 ;  /* 0x0000000500027c02 */ /* 0x000fce0008000f00 */
.L_x_173:
[----:B-1----:R1:W2:Y:S02]  /*9770*/  SYNCS.PHASECHK.TRANS64.TRYWAIT P0, [R2+URZ], R4 ;  /* 0x00000004020075a7 */ /* 0x0022a400080011ff */
[----:B--2---:R-:W-:Y:S05]  /*9780*/  @!P0 NANOSLEEP.SYNCS 0x989680 ;  /* 0x009896800000895d */ /* 0x004fea0003900000 */
[----:B------:R-:W2:Y:S02]  /*9790*/  @!P0 SYNCS.PHASECHK.TRANS64 P0, [R2+URZ], R4 ;  /* 0x00000004020085a7 */ /* 0x000ea400080010ff */
[----:B--2---:R-:W-:Y:S05]  /*97a0*/  @!P0 BRA `(.L_x_173) ;  /* 0xfffffffc00f08947 */ /* 0x004fea000383ffff */
[----:B------:R-:W-:Y:S05]  /*97b0*/  BRA `(.L_x_174) ;  /* 0xffffffb0008c7947 */ /* 0x000fea000383ffff */
.L_x_83:
[----:B------:R-:W-:-:S07]  /*97c0*/  MOV R2, UR62 ;  /* 0x0000003e00027c02 */ /* 0x000fce0008000f00 */
.L_x_175:
[----:B-1----:R1:W2:Y:S02]  /*97d0*/  SYNCS.PHASECHK.TRANS64.TRYWAIT P1, [R2+URZ+0xf0], R3 ;  /* 0x0000f003020075a7 */ /* 0x0022a400080211ff */
[----:B--2---:R-:W-:Y:S05]  /*97e0*/  @!P1 NANOSLEEP.SYNCS 0x989680 ;  /* 0x009896800000995d */ /* 0x004fea0003900000 */
[----:B------:R-:W2:Y:S02]  /*97f0*/  @!P1 SYNCS.PHASECHK.TRANS64 P1, [R2+URZ+0xf0], R3 ;  /* 0x0000f003020095a7 */ /* 0x000ea400080210ff */
[----:B--2---:R-:W-:Y:S05]  /*9800*/  @!P1 BRA `(.L_x_175) ;  /* 0xfffffffc00f09947 */ /* 0x004fea000383ffff */
[----:B------:R-:W-:Y:S05]  /*9810*/  BRA `(.L_x_176) ;  /* 0xffffffb000dc7947 */ /* 0x000fea000383ffff */
.L_x_88:
[----:B--2---:R2:W3:Y:S02]  /*9820*/  SYNCS.PHASECHK.TRANS64.TRYWAIT P0, [R8+URZ+0x70], R0 ;  /* 0x00007000080075a7 */ /* 0x0044e400080011ff */
[----:B---3--:R-:W-:Y:S05]  /*9830*/  @!P0 NANOSLEEP.SYNCS 0x989680 ;  /* 0x009896800000895d */ /* 0x008fea0003900000 */
[----:B------:R-:W3:Y:S02]  /*9840*/  @!P0 SYNCS.PHASECHK.TRANS64 P0, [R8+URZ+0x70], R0 ;  /* 0x00007000080085a7 */ /* 0x000ee400080010ff */
[----:B---3--:R-:W-:Y:S05]  /*9850*/  @!P0 BRA `(.L_x_88) ;  /* 0xfffffffc00f08947 */ /* 0x008fea000383ffff */
[----:B------:R-:W-:Y:S05]  /*9860*/  BRA `(.L_x_177) ;  /* 0xffffffb8001c7947 */ /* 0x000fea000383ffff */
.L_x_91:
[----:B--2---:R-:W-:Y:S07]  /*9870*/  MOV R0, UR21 ;  /* 0x0000001500007c02 */ /* 0x004fee0008000f00 */
.L_x_178:
[----:B--2---:R2:W3:Y:S02]  /*9880*/  SYNCS.PHASECHK.TRANS64.TRYWAIT P1, [R0+URZ+0x68], R2 ;  /* 0x00006802000075a7 */ /* 0x0044e400080211ff */
[----:B---3--:R-:W-:Y:S05]  /*9890*/  @!P1 NANOSLEEP.SYNCS 0x989680 ;  /* 0x009896800000995d */ /* 0x008fea0003900000 */
[----:B------:R-:W3:Y:S02]  /*98a0*/  @!P1 SYNCS.PHASECHK.TRANS64 P1, [R0+URZ+0x68], R2 ;  /* 0x00006802000095a7 */ /* 0x000ee400080210ff */
[----:B---3--:R-:W-:Y:S05]  /*98b0*/  @!P1 BRA `(.L_x_178) ;  /* 0xfffffffc00f09947 */ /* 0x008fea000383ffff */
[----:B------:R-:W-:Y:S05]  /*98c0*/  BRA `(.L_x_90) ;  /* 0xffffffbc00987947 */ /* 0x000fea000383ffff */
.L_x_94:
[----:B--2---:R-:W-:Y:S07]  /*98d0*/  MOV R0, UR21 ;  /* 0x0000001500007c02 */ /* 0x004fee0008000f00 */
.L_x_179:
[----:B--2---:R2:W3:Y:S02]  /*98e0*/  SYNCS.PHASECHK.TRANS64.TRYWAIT P0, [R0+URZ+0x40], R4 ;  /* 0x00004004000075a7 */ /* 0x0044e400080011ff */
[----:B---3--:R-:W-:Y:S05]  /*98f0*/  @!P0 NANOSLEEP.SYNCS 0x989680 ;  /* 0x009896800000895d */ /* 0x008fea0003900000 */
[----:B------:R-:W3:Y:S02]  /*9900*/  @!P0 SYNCS.PHASECHK.TRANS64 P0, [R0+URZ+0x40], R4 ;  /* 0x00004004000085a7 */ /* 0x000ee400080010ff */
[----:B---3--:R-:W-:Y:S05]  /*9910*/  @!P0 BRA `(.L_x_179) ;  /* 0xfffffffc00f08947 */ /* 0x008fea000383ffff */
[----:B------:R-:W-:Y:S05]  /*9920*/  BRA `(.L_x_180) ;  /* 0xffffffbc00f07947 */ /* 0x000fea000383ffff */
.L_x_95:
[----:B------:R-:W-:Y:S07]  /*9930*/  MOV R0, UR21 ;  /* 0x0000001500007c02 */ /* 0x000fee0008000f00 */
.L_x_181:
[----:B--2---:R2:W3:Y:S02]  /*9940*/  SYNCS.PHASECHK.TRANS64.TRYWAIT P0, [R0+URZ+0x48], R4 ;  /* 0x00004804000075a7 */ /* 0x0044e400080011ff */
[----:B---3--:R-:W-:Y:S05]  /*9950*/  @!P0 NANOSLEEP.SYNCS 0x989680 ;  /* 0x009896800000895d */ /* 0x008fea0003900000 */
[----:B------:R-:W3:Y:S02]  /*9960*/  @!P0 SYNCS.PHASECHK.TRANS64 P0, [R0+URZ+0x48], R4 ;  /* 0x00004804000085a7 */ /* 0x000ee400080010ff */
[----:B---3--:R-:W-:Y:S05]  /*9970*/  @!P0 BRA `(.L_x_181) ;  /* 0xfffffffc00f08947 */ /* 0x008fea000383ffff */
[----:B------:R-:W-:Y:S05]  /*9980*/  BRA `(.L_x_182) ;  /* 0xffffffc000307947 */ /* 0x000fea000383ffff */
.L_x_96:
[----:B------:R-:W-:Y:S07]  /*9990*/  MOV R0, UR21 ;  /* 0x0000001500007c02 */ /* 0x000fee0008000f00 */
.L_x_183:
[----:B--2---:R2:W3:Y:S02]  /*99a0*/  SYNCS.PHASECHK.TRANS64.TRYWAIT P0, [R0+URZ+0x50], R4 ;  /* 0x00005004000075a7 */ /* 0x0044e400080011ff */
[----:B---3--:R-:W-:Y:S05]  /*99b0*/  @!P0 NANOSLEEP.SYNCS 0x989680 ;  /* 0x009896800000895d */ /* 0x008fea0003900000 */
[----:B------:R-:W3:Y:S02]  /*99c0*/  @!P0 SYNCS.PHASECHK.TRANS64 P0, [R0+URZ+0x50], R4 ;  /* 0x00005004000085a7 */ /* 0x000ee400080010ff */
[----:B---3--:R-:W-:Y:S05]  /*99d0*/  @!P0 BRA `(.L_x_183) ;  /* 0xfffffffc00f08947 */ /* 0x008fea000383ffff */
[----:B------:R-:W-:Y:S05]  /*99e0*/  BRA `(.L_x_184) ;  /* 0xffffffc000787947 */ /* 0x000fea000383ffff */
.L_x_97:
[----:B------:R-:W-:Y:S07]  /*99f0*/  MOV R0, UR21 ;  /* 0x0000001500007c02 */ /* 0x000fee0008000f00 */
.L_x_185:
[----:B--2---:R2:W3:Y:S02]  /*9a00*/  SYNCS.PHASECHK.TRANS64.TRYWAIT P0, [R0+URZ+0x58], R4 ;  /* 0x00005804000075a7 */ /* 0x0044e400080011ff */
[----:B---3--:R-:W-:Y:S05]  /*9a10*/  @!P0 NANOSLEEP.SYNCS 0x989680 ;  /* 0x009896800000895d */ /* 0x008fea0003900000 */
[----:B------:R-:W3:Y:S02]  /*9a20*/  @!P0 SYNCS.PHASECHK.TRANS64 P0, [R0+URZ+0x58], R4 ;  /* 0x00005804000085a7 */ /* 0x000ee400080010ff */
[----:B---3--:R-:W-:Y:S05]  /*9a30*/  @!P0 BRA `(.L_x_185) ;  /* 0xfffffffc00f08947 */ /* 0x008fea000383ffff */
[----:B------:R-:W-:Y:S05]  /*9a40*/  BRA `(.L_x_186) ;  /* 0xffffffc000c47947 */ /* 0x000fea000383ffff */
.L_x_99:
[----:B------:R-:W-:-:S07]  /*9a50*/  MOV R0, UR21 ;  /* 0x0000001500007c02 */ /* 0x000fce0008000f00 */
.L_x_187:
[----:B---3--:R3:W4:Y:S02]  /*9a60*/  SYNCS.PHASECHK.TRANS64.TRYWAIT P0, [R0+URZ+0x40], R2 ;  /* 0x00004002000075a7 */ /* 0x00872400080011ff */
[----:B----4-:R-:W-:Y:S05]  /*9a70*/  @!P0 NANOSLEEP.SYNCS 0x989680 ;  /* 0x009896800000895d */ /* 0x010fea0003900000 */
[----:B------:R-:W4:Y:S02]  /*9a80*/  @!P0 SYNCS.PHASECHK.TRANS64 P0, [R0+URZ+0x40], R2 ;  /* 0x00004002000085a7 */ /* 0x000f2400080010ff */
[----:B----4-:R-:W-:Y:S05]  /*9a90*/  @!P0 BRA `(.L_x_187) ;  /* 0xfffffffc00f08947 */ /* 0x010fea000383ffff */
[----:B------:R-:W-:Y:S05]  /*9aa0*/  BRA `(.L_x_188) ;  /* 0xffffffc4003c7947 */ /* 0x000fea000383ffff */
.L_x_100:
[----:B---3--:R-:W-:-:S07]  /*9ab0*/  MOV R0, UR21 ;  /* 0x0000001500007c02 */ /* 0x008fce0008000f00 */
.L_x_189:
[----:B---3--:R3:W4:Y:S02]  /*9ac0*/  SYNCS.PHASECHK.TRANS64.TRYWAIT P0, [R0+URZ+0x48], R2 ;  /* 0x00004802000075a7 */ /* 0x00872400080011ff */
[----:B----4-:R-:W-:Y:S05]  /*9ad0*/  @!P0 NANOSLEEP.SYNCS 0x989680 ;  /* 0x009896800000895d */ /* 0x010fea0003900000 */
[----:B------:R-:W4:Y:S02]  /*9ae0*/  @!P0 SYNCS.PHASECHK.TRANS64 P0, [R0+URZ+0x48], R2 ;  /* 0x00004802000085a7 */ /* 0x000f2400080010ff */
[----:B----4-:R-:W-:Y:S05]  /*9af0*/  @!P0 BRA `(.L_x_189) ;  /* 0xfffffffc00f08947 */ /* 0x010fea000383ffff */
[----:B------:R-:W-:Y:S05]  /*9b00*/  BRA `(.L_x_190) ;  /* 0xffffffc4002c7947 */ /* 0x000fea000383ffff */
.L_x_101:
[----:B---3--:R-:W-:-:S07]  /*9b10*/  MOV R0, UR21 ;  /* 0x0000001500007c02 */ /* 0x008fce0008000f00 */
.L_x_191:
[----:B---3--:R3:W4:Y:S02]  /*9b20*/  SYNCS.PHASECHK.TRANS64.TRYWAIT P0, [R0+URZ+0x50], R2 ;  /* 0x00005002000075a7 */ /* 0x00872400080011ff */
[----:B----4-:R-:W-:Y:S05]  /*9b30*/  @!P0 NANOSLEEP.SYNCS 0x989680 ;  /* 0x009896800000895d */ /* 0x010fea0003900000 */
[----:B------:R-:W4:Y:S02]  /*9b40*/  @!P0 SYNCS.PHASECHK.TRANS64 P0, [R0+URZ+0x50], R2 ;  /* 0x00005002000085a7 */ /* 0x000f2400080010ff */
[----:B----4-:R-:W-:Y:S05]  /*9b50*/  @!P0 BRA `(.L_x_191) ;  /* 0xfffffffc00f08947 */ /* 0x010fea000383ffff */
[----:B------:R-:W-:Y:S05]  /*9b60*/  BRA `(.L_x_192) ;  /* 0xffffffc4001c7947 */ /* 0x000fea000383ffff */
.L_x_103:
[----:B-1----:R1:W2:Y:S02]  /*9b70*/  SYNCS.PHASECHK.TRANS64.TRYWAIT P0, [R3+URZ+0x70], R0 ;  /* 0x00007000030075a7 */ /* 0x0022a400080011ff */
[----:B--2---:R-:W-:Y:S05]  /*9b80*/  @!P0 NANOSLEEP.SYNCS 0x989680 ;  /* 0x009896800000895d */ /* 0x004fea0003900000 */
[----:B------:R-:W2:Y:S02]  /*9b90*/  @!P0 SYNCS.PHASECHK.TRANS64 P0, [R3+URZ+0x70], R0 ;  /* 0x00007000030085a7 */ /* 0x000ea400080010ff */
[----:B--2---:R-:W-:Y:S05]  /*9ba0*/  @!P0 BRA `(.L_x_103) ;  /* 0xfffffffc00f08947 */ /* 0x004fea000383ffff */
[----:B------:R-:W-:Y:S05]  /*9bb0*/  BRA `(.L_x_193) ;  /* 0xffffffc400e07947 */ /* 0x000fea000383ffff */
.L_x_114:
[----:B-1----:R-:W-:Y:S04]  /*9bc0*/  MOV R2, UR43 ;  /* 0x0000002b00027c02 */ /* 0x002fe80008000f00 */
[----:B------:R1:W2:Y:S03]  /*9bd0*/  SYNCS.PHASECHK.TRANS64.TRYWAIT P1, [R2+URZ+0x20], R3 ;  /* 0x00002003020075a7 */ /* 0x0002a600080211ff */
[----:B--2---:R-:W-:Y:S05]  /*9be0*/  @!P1 NANOSLEEP.SYNCS 0x989680 ;  /* 0x009896800000995d */ /* 0x004fea0003900000 */
[----:B------:R-:W2:Y:S02]  /*9bf0*/  @!P1 SYNCS.PHASECHK.TRANS64 P1, [R2+URZ+0x20], R3 ;  /* 0x00002003020095a7 */ /* 0x000ea400080210ff */
[----:B--2---:R-:W-:Y:S05]  /*9c00*/  @!P1 BRA `(.L_x_114) ;  /* 0xfffffffc00ec9947 */ /* 0x004fea000383ffff */
[----:B------:R-:W-:Y:S05]  /*9c10*/  BRA `(.L_x_113) ;  /* 0xffffffd4004c7947 */ /* 0x000fea000383ffff */
.L_x_116:
[----:B-1----:R1:W4:Y:S02]  /*9c20*/  SYNCS.PHASECHK.TRANS64.TRYWAIT P0, [R70+URZ+0x90], R0 ;  /* 0x00009000460075a7 */ /* 0x00232400080011ff */
[----:B----4-:R-:W-:Y:S05]  /*9c30*/  @!P0 NANOSLEEP.SYNCS 0x989680 ;  /* 0x009896800000895d */ /* 0x010fea0003900000 */
[----:B------:R-:W4:Y:S02]  /*9c40*/  @!P0 SYNCS.PHASECHK.TRANS64 P0, [R70+URZ+0x90], R0 ;  /* 0x00009000460085a7 */ /* 0x000f2400080010ff */
[----:B----4-:R-:W-:Y:S05]  /*9c50*/  @!P0 BRA `(.L_x_116) ;  /* 0xfffffffc00f08947 */ /* 0x010fea000383ffff */
[----:B------:R-:W-:Y:S05]  /*9c60*/  BRA `(.L_x_115) ;  /* 0xffffffd400747947 */ /* 0x000fea000383ffff */
.L_x_125:
[----:B-1----:R1:W3:Y:S02]  /*9c70*/  SYNCS.PHASECHK.TRANS64.TRYWAIT P0, [R2+URZ+0x20], R0 ;  /* 0x00002000020075a7 */ /* 0x0022e400080011ff */
[----:B---3--:R-:W-:Y:S05]  /*9c80*/  @!P0 NANOSLEEP.SYNCS 0x989680 ;  /* 0x009896800000895d */ /* 0x008fea0003900000 */
[----:B------:R-:W3:Y:S02]  /*9c90*/  @!P0 SYNCS.PHASECHK.TRANS64 P0, [R2+URZ+0x20], R0 ;  /* 0x00002000020085a7 */ /* 0x000ee400080010ff */
[----:B---3--:R-:W-:Y:S05]  /*9ca0*/  @!P0 BRA `(.L_x_125) ;  /* 0xfffffffc00f08947 */ /* 0x008fea000383ffff */
[----:B------:R-:W-:Y:S05]  /*9cb0*/  BRA `(.L_x_124) ;  /* 0xffffffdc00107947 */ /* 0x000fea000383ffff */
.L_x_133:
[----:B-1----:R1:W3:Y:S02]  /*9cc0*/  SYNCS.PHASECHK.TRANS64.TRYWAIT P0, [R0+URZ+0x20], R6 ;  /* 0x00002006000075a7 */ /* 0x0022e400080011ff */
[----:B---3--:R-:W-:Y:S05]  /*9cd0*/  @!P0 NANOSLEEP.SYNCS 0x989680 ;  /* 0x009896800000895d */ /* 0x008fea0003900000 */
[----:B------:R-:W3:Y:S02]  /*9ce0*/  @!P0 SYNCS.PHASECHK.TRANS64 P0, [R0+URZ+0x20], R6 ;  /* 0x00002006000085a7 */ /* 0x000ee400080010ff */
[----:B---3--:R-:W-:Y:S05]  /*9cf0*/  @!P0 BRA `(.L_x_133) ;  /* 0xfffffffc00f08947 */ /* 0x008fea000383ffff */
[----:B------:R-:W-:Y:S05]  /*9d00*/  BRA `(.L_x_132) ;  /* 0xffffffe000d47947 */ /* 0x000fea000383ffff */
.L_x_141:
[----:B-1----:R1:W3:Y:S02]  /*9d10*/  SYNCS.PHASECHK.TRANS64.TRYWAIT P0, [R0+URZ+0x20], R5 ;  /* 0x00002005000075a7 */ /* 0x0022e400080011ff */
[----:B---3--:R-:W-:Y:S05]  /*9d20*/  @!P0 NANOSLEEP.SYNCS 0x989680 ;  /* 0x009896800000895d */ /* 0x008fea0003900000 */
[----:B------:R-:W3:Y:S02]  /*9d30*/  @!P0 SYNCS.PHASECHK.TRANS64 P0, [R0+URZ+0x20], R5 ;  /* 0x00002005000085a7 */ /* 0x000ee400080010ff */
[----:B---3--:R-:W-:Y:S05]  /*9d40*/  @!P0 BRA `(.L_x_141) ;  /* 0xfffffffc00f08947 */ /* 0x008fea000383ffff */
[----:B------:R-:W-:Y:S05]  /*9d50*/  BRA `(.L_x_140) ;  /* 0xffffffe800987947 */ /* 0x000fea000383ffff */
        .weak           $__internal_0_$__cuda_sm10x_tcgen05_guardrail_trap_col_being_dealloced_not_returned_by_alloc
        .type           $__internal_0_$__cuda_sm10x_tcgen05_guardrail_trap_col_being_dealloced_not_returned_by_alloc,@function
        .size           $__internal_0_$__cuda_sm10x_tcgen05_guardrail_trap_col_being_dealloced_not_returned_by_alloc,($__internal_1_$__cuda_sm10x_tcgen05_guardrail_trap_phase_invalid_during_alloc - $__internal_0_$__cuda_sm10x_tcgen05_guardrail_trap_col_being_dealloced_not_returned_by_alloc)
$__internal_0_$__cuda_sm10x_tcgen05_guardrail_trap_col_being_dealloced_not_returned_by_alloc:
[----:B------:R-:W-:Y:S05]  /*9d60*/  BPT.TRAP 0x1 ;  /* 0x000000040000795c */ /* 0x000fea0000300000 */
[----:B------:R-:W-:-:S04]  /*9d70*/  HFMA2 R3, -RZ, RZ, 0, 0 ;  /* 0x00000000ff037431 */ /* 0x000fc800000001ff */
[----:B------:R-:W-:Y:S05]  /*9d80*/  RET.REL.NODEC R2 `(_ZN7cutlass13device_kernelINS_4gemm6kernel13GemmUniversalIN4cute5tupleIJiiiiEEENS1_10collective13CollectiveMmaINS1_35MainloopSm100TmaUmmaWarpSpecializedILi2ELi2ELi4ENS5_IJNS4_1CILi8EEENSA_ILi1EEESC_EEEEENS5_IJNSA_ILi256EEENSA_ILi64EEENSA_ILi128EEEEEEfNS5_IJlSC_lEEEfSJ_NS4_8TiledMMAINS4_8MMA_AtomIJNS4_23SM100_MMA_TF32_2x1SM_SSINS_10tfloat32_tESN_fLi256ELi64ELNS4_4UMMA5MajorE0ELSP_0ELNSO_7ScaleInE0ELSQ_0EEEEEENS4_6LayoutINS5_IJSC_SC_SC_EEENS5_IJNSA_ILi0EEESV_SV_EEEEENS5_IJNS4_10UnderscoreESY_SY_EEEEENS4_18SM100_TMA_2SM_LOADENS4_14ComposedLayoutINS4_7SwizzleILi3ELi4ELi3EEENS4_18smem_ptr_flag_bitsILi32EEENST_INS5_IJSB_NSA_ILi32EEEEEENS5_IJS17_SC_EEEEEEEvNS4_8identityENS4_28SM100_TMA_2SM_LOAD_MULTICASTES1B_vS1C_EENS_8epilogue10collective18CollectiveEpilogueINS1F_23Sm100TmaWarpSpecializedILi4ELi2ELi16ELb1ELb0EEEJNS5_IJSH_SG_SH_EEENS5_IJNST_ISH_SC_EENST_INSA_ILi16EEESC_EEEEEfSJ_fSJ_NS1F_6fusion15FusionCallbacksIS1J_NS1P_17LinearCombinationIffffLNS_15FloatRoundStyleE2EEES1K_S1O_JEEENS4_5SM1004TMEM4LOAD26SM100_TMEM_LOAD_32dp32b16xENS4_13SM90_TMA_LOADENS12_INS13_ILi2ELi4ELi3EEES16_NST_INS5_IJSB_S1M_EEENS5_IJS1M_SC_EEEEEEENS4_39AutoVectorizingCopyWithAssumedAlignmentILi128EEENS4_14SM90_TMA_STOREES24_S26_S26_EEEvvEEEEvNT_6ParamsE) ;  /* 0xffffff60029c7950 */ /* 0x000fea0003c3ffff */
        .weak           $__internal_1_$__cuda_sm10x_tcgen05_guardrail_trap_phase_invalid_during_alloc
        .type           $__internal_1_$__cuda_sm10x_tcgen05_guardrail_trap_phase_invalid_during_alloc,@function
        .size           $__internal_1_$__cuda_sm10x_tcgen05_guardrail_trap_phase_invalid_during_alloc,($__internal_2_$__cuda_sm10x_tcgen05_guardrail_trap_unallocated_columns_being_dealloced - $__internal_1_$__cuda_sm10x_tcgen05_guardrail_trap_phase_invalid_during_alloc)
$__internal_1_$__cuda_sm10x_tcgen05_guardrail_trap_phase_invalid_during_alloc:
[----:B------:R-:W-:Y:S05]  /*9d90*/  BPT.TRAP 0x1 ;  /* 0x000000040000795c */ /* 0x000fea0000300000 */
[----:B------:R-:W-:-:S04]  /*9da0*/  MOV R7, 0x0 ;  /* 0x0000000000077802 */ /* 0x000fc80000000f00 */
[----:B------:R-:W-:Y:S05]  /*9db0*/  RET.REL.NODEC R6 `(_ZN7cutlass13device_kernelINS_4gemm6kernel13GemmUniversalIN4cute5tupleIJiiiiEEENS1_10collective13CollectiveMmaINS1_35MainloopSm100TmaUmmaWarpSpecializedILi2ELi2ELi4ENS5_IJNS4_1CILi8EEENSA_ILi1EEESC_EEEEENS5_IJNSA_ILi256EEENSA_ILi64EEENSA_ILi128EEEEEEfNS5_IJlSC_lEEEfSJ_NS4_8TiledMMAINS4_8MMA_AtomIJNS4_23SM100_MMA_TF32_2x1SM_SSINS_10tfloat32_tESN_fLi256ELi64ELNS4_4UMMA5MajorE0ELSP_0ELNSO_7ScaleInE0ELSQ_0EEEEEENS4_6LayoutINS5_IJSC_SC_SC_EEENS5_IJNSA_ILi0EEESV_SV_EEEEENS5_IJNS4_10UnderscoreESY_SY_EEEEENS4_18SM100_TMA_2SM_LOADENS4_14ComposedLayoutINS4_7SwizzleILi3ELi4ELi3EEENS4_18smem_ptr_flag_bitsILi32EEENST_INS5_IJSB_NSA_ILi32EEEEEENS5_IJS17_SC_EEEEEEEvNS4_8identityENS4_28SM100_TMA_2SM_LOAD_MULTICASTES1B_vS1C_EENS_8epilogue10collective18CollectiveEpilogueINS1F_23Sm100TmaWarpSpecializedILi4ELi2ELi16ELb1ELb0EEEJNS5_IJSH_SG_SH_EEENS5_IJNST_ISH_SC_EENST_INSA_ILi16EEESC_EEEEEfSJ_fSJ_NS1F_6fusion15FusionCallbacksIS1J_NS1P_17LinearCombinationIffffLNS_15FloatRoundStyleE2EEES1K_S1O_JEEENS4_5SM1004TMEM4LOAD26SM100_TMEM_LOAD_32dp32b16xENS4_13SM90_TMA_LOADENS12_INS13_ILi2ELi4ELi3EEES16_NST_INS5_IJSB_S1M_EEENS5_IJS1M_SC_EEEEEEENS4_39AutoVectorizingCopyWithAssumedAlignmentILi128EEENS4_14SM90_TMA_STOREES24_S26_S26_EEEvvEEEEvNT_6ParamsE) ;  /* 0xffffff6006907950 */ /* 0x000fea0003c3ffff */
        .weak           $__internal_2_$__cuda_sm10x_tcgen05_guardrail_trap_unallocated_columns_being_dealloced
        .type           $__internal_2_$__cuda_sm10x_tcgen05_guardrail_trap_unallocated_columns_being_dealloced,@function
        .size           $__internal_2_$__cuda_sm10x_tcgen05_guardrail_trap_unallocated_columns_being_dealloced,(.L_x_195 - $__internal_2_$__cuda_sm10x_tcgen05_guardrail_trap_unallocated_columns_being_dealloced)
$__internal_2_$__cuda_sm10x_tcgen05_guardrail_trap_unallocated_columns_being_dealloced:
[----:B------:R-:W-:Y:S05]  /*9dc0*/  BPT.TRAP 0x1 ;  /* 0x000000040000795c */ /* 0x000fea0000300000 */
[----:B------:R-:W-:-:S04]  /*9dd0*/  HFMA2 R3, -RZ, RZ, 0, 0 ;  /* 0x00000000ff037431 */ /* 0x000fc800000001ff */
[----:B------:R-:W-:Y:S05]  /*9de0*/  RET.REL.NODEC R2 `(_ZN7cutlass13device_kernelINS_4gemm6kernel13GemmUniversalIN4cute5tupleIJiiiiEEENS1_10collective13CollectiveMmaINS1_35MainloopSm100TmaUmmaWarpSpecializedILi2ELi2ELi4ENS5_IJNS4_1CILi8EEENSA_ILi1EEESC_EEEEENS5_IJNSA_ILi256EEENSA_ILi64EEENSA_ILi128EEEEEEfNS5_IJlSC_lEEEfSJ_NS4_8TiledMMAINS4_8MMA_AtomIJNS4_23SM100_MMA_TF32_2x1SM_SSINS_10tfloat32_tESN_fLi256ELi64ELNS4_4UMMA5MajorE0ELSP_0ELNSO_7ScaleInE0ELSQ_0EEEEEENS4_6LayoutINS5_IJSC_SC_SC_EEENS5_IJNSA_ILi0EEESV_SV_EEEEENS5_IJNS4_10UnderscoreESY_SY_EEEEENS4_18SM100_TMA_2SM_LOADENS4_14ComposedLayoutINS4_7SwizzleILi3ELi4ELi3EEENS4_18smem_ptr_flag_bitsILi32EEENST_INS5_IJSB_NSA_ILi32EEEEEENS5_IJS17_SC_EEEEEEEvNS4_8identityENS4_28SM100_TMA_2SM_LOAD_MULTICASTES1B_vS1C_EENS_8epilogue10collective18CollectiveEpilogueINS1F_23Sm100TmaWarpSpecializedILi4ELi2ELi16ELb1ELb0EEEJNS5_IJSH_SG_SH_EEENS5_IJNST_ISH_SC_EENST_INSA_ILi16EEESC_EEEEEfSJ_fSJ_NS1F_6fusion15FusionCallbacksIS1J_NS1P_17LinearCombinationIffffLNS_15FloatRoundStyleE2EEES1K_S1O_JEEENS4_5SM1004TMEM4LOAD26SM100_TMEM_LOAD_32dp32b16xENS4_13SM90_TMA_LOADENS12_INS13_ILi2ELi4ELi3EEES16_NST_INS5_IJSB_S1M_EEENS5_IJS1M_SC_EEEEEEENS4_39AutoVectorizingCopyWithAssumedAlignmentILi128EEENS4_14SM90_TMA_STOREES24_S26_S26_EEEvvEEEEvNT_6ParamsE) ;  /* 0xffffff6002847950 */ /* 0x000fea0003c3ffff */
.L_x_194:
[----:B------:R-:W-:-:S00]  /*9df0*/  BRA `(.L_x_194) ;  /* 0xfffffffc00fc7947 */ /* 0x000fc0000383ffff */
[----:B------:R-:W-:-:S00]  /*9e00*/  NOP ;  /* 0x0000000000007918 */ /* 0x000fc00000000000 */
[----:B------:R-:W-:-:S00]  /*9e10*/  NOP ;  /* 0x0000000000007918 */ /* 0x000fc00000000000 */
[----:B------:R-:W-:-:S00]  /*9e20*/  NOP ;  /* 0x0000000000007918 */ /* 0x000fc00000000000 */
[----:B------:R-:W-:-:S00]  /*9e30*/  NOP ;  /* 0x0000000000007918 */ /* 0x000fc00000000000 */
[----:B------:R-:W-:-:S00]  /*9e40*/  NOP ;  /* 0x0000000000007918 */ /* 0x000fc00000000000 */
[----:B------:R-:W-:-:S00]  /*9e50*/  NOP ;  /* 0x0000000000007918 */ /* 0x000fc00000000000 */
[----:B------:R-:W-:-:S00]  /*9e60*/  NOP ;  /* 0x0000000000007918 */ /* 0x000fc00000000000 */
[----:B------:R-:W-:-:S00]  /*9e70*/  NOP ;  /* 0x0000000000007918 */ /* 0x000fc00000000000 */
.L_x_195:


//--------------------- .nv.global.init           --------------------------
	.section	.nv.global.init,"aw",@progbits
.nv.global.init:
	.type		$str$27,@object
	.size		$str$27,($str$28 - $str$27)
$str$27:
        /*0000*/ 	.byte	0x28, 0x61, 0x64, 0x64, 0x72, 0x65, 0x73, 0x73, 0x20, 0x26, 0x20, 0x6d, 0x61, 0x73, 0x6b, 0x29
        /*0010*/ 	.byte	0x20, 0x3d, 0x3d, 0x20, 0x30, 0x00
	.type		$str$28,@object
	.size		$str$28,($str$26 - $str$28)
$str$28:
        /*0016*/ 	.byte	0x2f, 0x74, 0x6d, 0x70, 0x2f, 0x63, 0x75, 0x74, 0x6c, 0x61, 0x73, 0x73, 0x5f, 0x73, 0x77, 0x65
        /*0026*/ 	.byte	0x65, 0x70, 0x5f, 0x73, 0x72, 0x63, 0x2f, 0x69, 0x6e, 0x63, 0x6c, 0x75, 0x64, 0x65, 0x2f, 0x63
        /*0036*/ 	.byte	0x75, 0x74, 0x65, 0x2f, 0x70, 0x6f, 0x69, 0x6e, 0x74, 0x65, 0x72, 0x5f, 0x66, 0x6c, 0x61, 0x67
        /*0046*/ 	.byte	0x67, 0x65, 0x64, 0x2e, 0x68, 0x70, 0x70, 0x00
	.type		$str$26,@object
	.size		$str$26,($str$25 - $str$26)
$str$26:
        /*004e*/ 	.byte	0x2f, 0x74, 0x6d, 0x70, 0x2f, 0x63, 0x75, 0x74, 0x6c, 0x61, 0x73, 0x73, 0x5f, 0x73, 0x77, 0x65
        /*005e*/ 	.byte	0x65, 0x70, 0x5f, 0x73, 0x72, 0x63, 0x2f, 0x69, 0x6e, 0x63, 0x6c, 0x75, 0x64, 0x65, 0x2f, 0x63
        /*006e*/ 	.byte	0x75, 0x74, 0x65, 0x2f, 0x61, 0x74, 0x6f, 0x6d, 0x2f, 0x63, 0x6f, 0x70, 0x79, 0x5f, 0x74, 0x72
        /*007e*/ 	.byte	0x61, 0x69, 0x74, 0x73, 0x5f, 0x73, 0x6d, 0x31, 0x30, 0x30, 0x2e, 0x68, 0x70, 0x70, 0x00
	.type		$str$25,@object
	.size		$str$25,(__unnamed_1 - $str$25)
$str$25:
        /*008d*/ 	.byte	0x28, 0x28, 0x75, 0x69, 0x6e, 0x74, 0x33, 0x32, 0x5f, 0x74, 0x28, 0x74, 0x68, 0x72, 0x65, 0x61
        /*009d*/ 	.byte	0x64, 0x49, 0x64, 0x78, 0x2e, 0x78, 0x29, 0x20, 0x2f, 0x20, 0x33, 0x32, 0x29, 0x20, 0x25, 0x20
        /*00ad*/ 	.byte	0x34, 0x29, 0x20, 0x3d, 0x3d, 0x20, 0x28, 0x28, 0x28, 0x74, 0x6d, 0x65, 0x6d, 0x5f, 0x61, 0x64
        /*00bd*/ 	.byte	0x64, 0x72, 0x20, 0x3e, 0x3e, 0x20, 0x31, 0x36, 0x29, 0x20, 0x2f, 0x20, 0x33, 0x32, 0x29, 0x20
        /*00cd*/ 	.byte	0x25, 0x20, 0x34, 0x29, 0x00
	.type		__unnamed_1,@object
	.size		__unnamed_1,(__unnamed_2 - __unnamed_1)
__unnamed_1:
        /*00d2*/ 	.byte	0x61, 0x75, 0x74, 0x6f, 0x20, 0x63, 0x75, 0x74, 0x65, 0x3a, 0x3a, 0x61, 0x73, 0x5f, 0x70, 0x6f
        /* <DEDUP_REMOVED lines=23> */
        /*0252*/ 	.byte	0x43, 0x3c, 0x32, 0x30, 0x34, 0x38, 0x3e, 0x3e, 0x3e, 0x3e, 0x5d, 0x00
	.type		__unnamed_2,@object
	.size		__unnamed_2,(.L_2 - __unnamed_2)
__unnamed_2:
        /* <DEDUP_REMOVED lines=42> */
        /*04fe*/ 	.byte	0x3e, 0x5d, 0x00
.L_2:


//--------------------- .nv.shared._ZN7cutlass13device_kernelINS_4gemm6kernel13GemmUniversalIN4cute5tupleIJiiiiEEENS1_10collective13CollectiveMmaINS1_35MainloopSm100TmaUmmaWarpSpecializedILi2ELi2ELi4ENS5_IJNS4_1CILi8EEENSA_ILi1EEESC_EEEEENS5_IJNSA_ILi256EEENSA_ILi64EEENSA_ILi128EEEEEEfNS5_IJlSC_lEEEfSJ_NS4_8TiledMMAINS4_8MMA_AtomIJNS4_23SM100_MMA_TF32_2x1SM_SSINS_10tfloat32_tESN_fLi256ELi64ELNS4_4UMMA5MajorE0ELSP_0ELNSO_7ScaleInE0ELSQ_0EEEEEENS4_6LayoutINS5_IJSC_SC_SC_EEENS5_IJNSA_ILi0EEESV_SV_EEEEENS5_IJNS4_10UnderscoreESY_SY_EEEEENS4_18SM100_TMA_2SM_LOADENS4_14ComposedLayoutINS4_7SwizzleILi3ELi4ELi3EEENS4_18smem_ptr_flag_bitsILi32EEENST_INS5_IJSB_NSA_ILi32EEEEEENS5_IJS17_SC_EEEEEEEvNS4_8identityENS4_28SM100_TMA_2SM_LOAD_MULTICASTES1B_vS1C_EENS_8epilogue10collective18CollectiveEpilogueINS1F_23Sm100TmaWarpSpecializedILi4ELi2ELi16ELb1ELb0EEEJNS5_IJSH_SG_SH_EEENS5_IJNST_ISH_SC_EENST_INSA_ILi16EEESC_EEEEEfSJ_fSJ_NS1F_6fusion15FusionCallbacksIS1J_NS1P_17LinearCombinationIffffLNS_15FloatRoundStyleE2EEES1K_S1O_JEEENS4_5SM1004TMEM4LOAD26SM100_TMEM_LOAD_32dp32b16xENS4_13SM90_TMA_LOADENS12_INS13_ILi2ELi4ELi3EEES16_NST_INS5_IJSB_S1M_EEENS5_IJS1M_SC_EEEEEEENS4_39AutoVectorizingCopyWithAssumedAlignmentILi128EEENS4_14SM90_TMA_STOREES24_S26_S26_EEEvvEEEEvNT_6ParamsE --------------------------
	.section	.nv.shared._ZN7cutlass13device_kernelINS_4gemm6kernel13GemmUniversalIN4cute5tupleIJiiiiEEENS1_10collective13CollectiveMmaINS1_35MainloopSm100TmaUmmaWarpSpecializedILi2ELi2ELi4ENS5_IJNS4_1CILi8EEENSA_ILi1EEESC_EEEEENS5_IJNSA_ILi256EEENSA_ILi64EEENSA_ILi128EEEEEEfNS5_IJlSC_lEEEfSJ_NS4_8TiledMMAINS4_8MMA_AtomIJNS4_23SM100_MMA_TF32_2x1SM_SSINS_10tfloat32_tESN_fLi256ELi64ELNS4_4UMMA5MajorE0ELSP_0ELNSO_7ScaleInE0ELSQ_0EEEEEENS4_6LayoutINS5_IJSC_SC_SC_EEENS5_IJNSA_ILi0EEESV_SV_EEEEENS5_IJNS4_10UnderscoreESY_SY_EEEEENS4_18SM100_TMA_2SM_LOADENS4_14ComposedLayoutINS4_7SwizzleILi3ELi4ELi3EEENS4_18smem_ptr_flag_bitsILi32EEENST_INS5_IJSB_NSA_ILi32EEEEEENS5_IJS17_SC_EEEEEEEvNS4_8identityENS4_28SM100_TMA_2SM_LOAD_MULTICASTES1B_vS1C_EENS_8epilogue10collective18CollectiveEpilogueINS1F_23Sm100TmaWarpSpecializedILi4ELi2ELi16ELb1ELb0EEEJNS5_IJSH_SG_SH_EEENS5_IJNST_ISH_SC_EENST_INSA_ILi16EEESC_EEEEEfSJ_fSJ_NS1F_6fusion15FusionCallbacksIS1J_NS1P_17LinearCombinationIffffLNS_15FloatRoundStyleE2EEES1K_S1O_JEEENS4_5SM1004TMEM4LOAD26SM100_TMEM_LOAD_32dp32b16xENS4_13SM90_TMA_LOADENS12_INS13_ILi2ELi4ELi3EEES16_NST_INS5_IJSB_S1M_EEENS5_IJS1M_SC_EEEEEEENS4_39AutoVectorizingCopyWithAssumedAlignmentILi128EEENS4_14SM90_TMA_STOREES24_S26_S26_EEEvvEEEEvNT_6ParamsE,"aw",@nobits
	.sectionflags	@""
	.align	16
	.zero		1024


//--------------------- .nv.shared.reserved.0     --------------------------
	.section	.nv.shared.reserved.0,"aw",@nobits
	.weak		__nv_reservedSMEM_offset_0_alias
	.size		__nv_reservedSMEM_offset_0_alias, 0, 64
	.other		__nv_reservedSMEM_offset_0_alias,@"STO_CUDA_RESERVED_SHARED STV_DEFAULT"
__nv_reservedSMEM_offset_0_alias:
	.zero		0
.nv.shared.reserved.0:
	.zero		64
	.weak		__nv_reservedSMEM_tcgen05_partition
	.type		__nv_reservedSMEM_tcgen05_partition,@object
	.size		__nv_reservedSMEM_tcgen05_partition,(.L_0 - __nv_reservedSMEM_tcgen05_partition)
__nv_reservedSMEM_tcgen05_partition:
	.zero		32
.L_0:


//--------------------- .nv.global                --------------------------
	.section	.nv.global,"aw",@nobits
.nv.global:
	.type		_ZN40_INTERNAL_f448e0b6_4_k_cu_1a52090a_295134cute1_E,@object
	.size		_ZN40_INTERNAL_f448e0b6_4_k_cu_1a52090a_295134cute1_E,(_ZN40_INTERNAL_f448e0b6_4_k_cu_1a52090a_295134cuda3std3__45__cpo6cbeginE - _ZN40_INTERNAL_f448e0b6_4_k_cu_1a52090a_295134cute1_E)
_ZN40_INTERNAL_f448e0b6_4_k_cu_1a52090a_295134cute1_E:
	.zero		1
	.type		_ZN40_INTERNAL_f448e0b6_4_k_cu_1a52090a_295134cuda3std3__45__cpo6cbeginE,@object
	.size		_ZN40_INTERNAL_f448e0b6_4_k_cu_1a52090a_295134cuda3std3__45__cpo6cbeginE,(_ZN40_INTERNAL_f448e0b6_4_k_cu_1a52090a_295134cuda3std3__48in_placeE - _ZN40_INTERNAL_f448e0b6_4_k_cu_1a52090a_295134cuda3std3__45__cpo6cbeginE)
_ZN40_INTERNAL_f448e0b6_4_k_cu_1a52090a_295134cuda3std3__45__cpo6cbeginE:
	.zero		1
	.type		_ZN40_INTERNAL_f448e0b6_4_k_cu_1a52090a_295134cuda3std3__48in_placeE,@object
	.size		_ZN40_INTERNAL_f448e0b6_4_k_cu_1a52090a_295134cuda3std3__48in_placeE,(_ZN40_INTERNAL_f448e0b6_4_k_cu_1a52090a_295134cuda3std6ranges3__45__cpo9iter_moveE - _ZN40_INTERNAL_f448e0b6_4_k_cu_1a52090a_295134cuda3std3__48in_placeE)
_ZN40_INTERNAL_f448e0b6_4_k_cu_1a52090a_295134cuda3std3__48in_placeE:
	.zero		1
	.type		_ZN40_INTERNAL_f448e0b6_4_k_cu_1a52090a_295134cuda3std6ranges3__45__cpo9iter_moveE,@object
	.size		_ZN40_INTERNAL_f448e0b6_4_k_cu_1a52090a_295134cuda3std6ranges3__45__cpo9iter_moveE,(_ZN40_INTERNAL_f448e0b6_4_k_cu_1a52090a_295134cuda3std3__45__cpo5beginE - _ZN40_INTERNAL_f448e0b6_4_k_cu_1a52090a_295134cuda3std6ranges3__45__cpo9iter_moveE)
_ZN40_INTERNAL_f448e0b6_4_k_cu_1a52090a_295134cuda3std6ranges3__45__cpo9iter_moveE:
	.zero		1
	.type		_ZN40_INTERNAL_f448e0b6_4_k_cu_1a52090a_295134cuda3std3__45__cpo5beginE,@object
	.size		_ZN40_INTERNAL_f448e0b6_4_k_cu_1a52090a_295134cuda3std3__45__cpo5beginE,(_ZN40_INTERNAL_f448e0b6_4_k_cu_1a52090a_295134cuda3std3__442_GLOBAL__N__f448e0b6_4_k_cu_1a52090a_295136ignoreE - _ZN40_INTERNAL_f448e0b6_4_k_cu_1a52090a_295134cuda3std3__45__cpo5beginE)
_ZN40_INTERNAL_f448e0b6_4_k_cu_1a52090a_295134cuda3std3__45__cpo5beginE:
	.zero		1
	.type		_ZN40_INTERNAL_f448e0b6_4_k_cu_1a52090a_295134cuda3std3__442_GLOBAL__N__f448e0b6_4_k_cu_1a52090a_295136ignoreE,@object
	.size		_ZN40_INTERNAL_f448e0b6_4_k_cu_1a52090a_295134cuda3std3__442_GLOBAL__N__f448e0b6_4_k_cu_1a52090a_295136ignoreE,(_ZN40_INTERNAL_f448e0b6_4_k_cu_1a52090a_295134cute7productE - _ZN40_INTERNAL_f448e0b6_4_k_cu_1a52090a_295134cuda3std3__442_GLOBAL__N__f448e0b6_4_k_cu_1a52090a_295136ignoreE)
_ZN40_INTERNAL_f448e0b6_4_k_cu_1a52090a_295134cuda3std3__442_GLOBAL__N__f448e0b6_4_k_cu_1a52090a_295136ignoreE:
	.zero		1
	.type		_ZN40_INTERNAL_f448e0b6_4_k_cu_1a52090a_295134cute7productE,@object
	.size		_ZN40_INTERNAL_f448e0b6_4_k_cu_1a52090a_295134cute7productE,(_ZN40_INTERNAL_f448e0b6_4_k_cu_1a52090a_295134cuda3std3__45__cpo3endE - _ZN40_INTERNAL_f448e0b6_4_k_cu_1a52090a_295134cute7productE)
_ZN40_INTERNAL_f448e0b6_4_k_cu_1a52090a_295134cute7productE:
	.zero		1
	.type		_ZN40_INTERNAL_f448e0b6_4_k_cu_1a52090a_295134cuda3std3__45__cpo3endE,@object
	.size		_ZN40_INTERNAL_f448e0b6_4_k_cu_1a52090a_295134cuda3std3__45__cpo3endE,(_ZN40_INTERNAL_f448e0b6_4_k_cu_1a52090a_295134cuda3std3__419piecewise_constructE - _ZN40_INTERNAL_f448e0b6_4_k_cu_1a52090a_295134cuda3std3__45__cpo3endE)
_ZN40_INTERNAL_f448e0b6_4_k_cu_1a52090a_295134cuda3std3__45__cpo3endE:
	.zero		1
	.type		_ZN40_INTERNAL_f448e0b6_4_k_cu_1a52090a_295134cuda3std3__419piecewise_constructE,@object
	.size		_ZN40_INTERNAL_f448e0b6_4_k_cu_1a52090a_295134cuda3std3__419piecewise_constructE,(_ZN40_INTERNAL_f448e0b6_4_k_cu_1a52090a_295134cuda3std3__45__cpo4cendE - _ZN40_INTERNAL_f448e0b6_4_k_cu_1a52090a_295134cuda3std3__419piecewise_constructE)
_ZN40_INTERNAL_f448e0b6_4_k_cu_1a52090a_295134cuda3std3__419piecewise_constructE:
	.zero		1
	.type		_ZN40_INTERNAL_f448e0b6_4_k_cu_1a52090a_295134cuda3std3__45__cpo4cendE,@object
	.size		_ZN40_INTERNAL_f448e0b6_4_k_cu_1a52090a_295134cuda3std3__45__cpo4cendE,(_ZN40_INTERNAL_f448e0b6_4_k_cu_1a52090a_295134cuda3std6ranges3__45__cpo4swapE - _ZN40_INTERNAL_f448e0b6_4_k_cu_1a52090a_295134cuda3std3__45__cpo4cendE)
_ZN40_INTERNAL_f448e0b6_4_k_cu_1a52090a_295134cuda3std3__45__cpo4cendE:
	.zero		1
	.type		_ZN40_INTERNAL_f448e0b6_4_k_cu_1a52090a_295134cuda3std6ranges3__45__cpo4swapE,@object
	.size		_ZN40_INTERNAL_f448e0b6_4_k_cu_1a52090a_295134cuda3std6ranges3__45__cpo4swapE,(.L_10 - _ZN40_INTERNAL_f448e0b6_4_k_cu_1a52090a_295134cuda3std6ranges3__45__cpo4swapE)
_ZN40_INTERNAL_f448e0b6_4_k_cu_1a52090a_295134cuda3std6ranges3__45__cpo4swapE:
	.zero		1
.L_10:


//--------------------- .nv.constant0._ZN7cutlass13device_kernelINS_4gemm6kernel13GemmUniversalIN4cute5tupleIJiiiiEEENS1_10collective13CollectiveMmaINS1_35MainloopSm100TmaUmmaWarpSpecializedILi2ELi2ELi4ENS5_IJNS4_1CILi8EEENSA_ILi1EEESC_EEEEENS5_IJNSA_ILi256EEENSA_ILi64EEENSA_ILi128EEEEEEfNS5_IJlSC_lEEEfSJ_NS4_8TiledMMAINS4_8MMA_AtomIJNS4_23SM100_MMA_TF32_2x1SM_SSINS_10tfloat32_tESN_fLi256ELi64ELNS4_4UMMA5MajorE0ELSP_0ELNSO_7ScaleInE0ELSQ_0EEEEEENS4_6LayoutINS5_IJSC_SC_SC_EEENS5_IJNSA_ILi0EEESV_SV_EEEEENS5_IJNS4_10UnderscoreESY_SY_EEEEENS4_18SM100_TMA_2SM_LOADENS4_14ComposedLayoutINS4_7SwizzleILi3ELi4ELi3EEENS4_18smem_ptr_flag_bitsILi32EEENST_INS5_IJSB_NSA_ILi32EEEEEENS5_IJS17_SC_EEEEEEEvNS4_8identityENS4_28SM100_TMA_2SM_LOAD_MULTICASTES1B_vS1C_EENS_8epilogue10collective18CollectiveEpilogueINS1F_23Sm100TmaWarpSpecializedILi4ELi2ELi16ELb1ELb0EEEJNS5_IJSH_SG_SH_EEENS5_IJNST_ISH_SC_EENST_INSA_ILi16EEESC_EEEEEfSJ_fSJ_NS1F_6fusion15FusionCallbacksIS1J_NS1P_17LinearCombinationIffffLNS_15FloatRoundStyleE2EEES1K_S1O_JEEENS4_5SM1004TMEM4LOAD26SM100_TMEM_LOAD_32dp32b16xENS4_13SM90_TMA_LOADENS12_INS13_ILi2ELi4ELi3EEES16_NST_INS5_IJSB_S1M_EEENS5_IJS1M_SC_EEEEEEENS4_39AutoVectorizingCopyWithAssumedAlignmentILi128EEENS4_14SM90_TMA_STOREES24_S26_S26_EEEvvEEEEvNT_6ParamsE --------------------------
	.section	.nv.constant0._ZN7cutlass13device_kernelINS_4gemm6kernel13GemmUniversalIN4cute5tupleIJiiiiEEENS1_10collective13CollectiveMmaINS1_35MainloopSm100TmaUmmaWarpSpecializedILi2ELi2ELi4ENS5_IJNS4_1CILi8EEENSA_ILi1EEESC_EEEEENS5_IJNSA_ILi256EEENSA_ILi64EEENSA_ILi128EEEEEEfNS5_IJlSC_lEEEfSJ_NS4_8TiledMMAINS4_8MMA_AtomIJNS4_23SM100_MMA_TF32_2x1SM_SSINS_10tfloat32_tESN_fLi256ELi64ELNS4_4UMMA5MajorE0ELSP_0ELNSO_7ScaleInE0ELSQ_0EEEEEENS4_6LayoutINS5_IJSC_SC_SC_EEENS5_IJNSA_ILi0EEESV_SV_EEEEENS5_IJNS4_10UnderscoreESY_SY_EEEEENS4_18SM100_TMA_2SM_LOADENS4_14ComposedLayoutINS4_7SwizzleILi3ELi4ELi3EEENS4_18smem_ptr_flag_bitsILi32EEENST_INS5_IJSB_NSA_ILi32EEEEEENS5_IJS17_SC_EEEEEEEvNS4_8identityENS4_28SM100_TMA_2SM_LOAD_MULTICASTES1B_vS1C_EENS_8epilogue10collective18CollectiveEpilogueINS1F_23Sm100TmaWarpSpecializedILi4ELi2ELi16ELb1ELb0EEEJNS5_IJSH_SG_SH_EEENS5_IJNST_ISH_SC_EENST_INSA_ILi16EEESC_EEEEEfSJ_fSJ_NS1F_6fusion15FusionCallbacksIS1J_NS1P_17LinearCombinationIffffLNS_15FloatRoundStyleE2EEES1K_S1O_JEEENS4_5SM1004TMEM4LOAD26SM100_TMEM_LOAD_32dp32b16xENS4_13SM90_TMA_LOADENS12_INS13_ILi2ELi4ELi3EEES16_NST_INS5_IJSB_S1M_EEENS5_IJS1M_SC_EEEEEEENS4_39AutoVectorizingCopyWithAssumedAlignmentILi128EEENS4_14SM90_TMA_STOREES24_S26_S26_EEEvvEEEEvNT_6ParamsE,"a",@progbits
	.sectionflags	@""
	.align	4
.nv.constant0._ZN7cutlass13device_kernelINS_4gemm6kernel13GemmUniversalIN4cute5tupleIJiiiiEEENS1_10collective13CollectiveMmaINS1_35MainloopSm100TmaUmmaWarpSpecializedILi2ELi2ELi4ENS5_IJNS4_1CILi8EEENSA_ILi1EEESC_EEEEENS5_IJNSA_ILi256EEENSA_ILi64EEENSA_ILi128EEEEEEfNS5_IJlSC_lEEEfSJ_NS4_8TiledMMAINS4_8MMA_AtomIJNS4_23SM100_MMA_TF32_2x1SM_SSINS_10tfloat32_tESN_fLi256ELi64ELNS4_4UMMA5MajorE0ELSP_0ELNSO_7ScaleInE0ELSQ_0EEEEEENS4_6LayoutINS5_IJSC_SC_SC_EEENS5_IJNSA_ILi0EEESV_SV_EEEEENS5_IJNS4_10UnderscoreESY_SY_EEEEENS4_18SM100_TMA_2SM_LOADENS4_14ComposedLayoutINS4_7SwizzleILi3ELi4ELi3EEENS4_18smem_ptr_flag_bitsILi32EEENST_INS5_IJSB_NSA_ILi32EEEEEENS5_IJS17_SC_EEEEEEEvNS4_8identityENS4_28SM100_TMA_2SM_LOAD_MULTICASTES1B_vS1C_EENS_8epilogue10collective18CollectiveEpilogueINS1F_23Sm100TmaWarpSpecializedILi4ELi2ELi16ELb1ELb0EEEJNS5_IJSH_SG_SH_EEENS5_IJNST_ISH_SC_EENST_INSA_ILi16EEESC_EEEEEfSJ_fSJ_NS1F_6fusion15FusionCallbacksIS1J_NS1P_17LinearCombinationIffffLNS_15FloatRoundStyleE2EEES1K_S1O_JEEENS4_5SM1004TMEM4LOAD26SM100_TMEM_LOAD_32dp32b16xENS4_13SM90_TMA_LOADENS12_INS13_ILi2ELi4ELi3EEES16_NST_INS5_IJSB_S1M_EEENS5_IJS1M_SC_EEEEEEENS4_39AutoVectorizingCopyWithAssumedAlignmentILi128EEENS4_14SM90_TMA_STOREES24_S26_S26_EEEvvEEEEvNT_6ParamsE:
	.zero		2944


//--------------------- SYMBOLS --------------------------

	.type		.nv.reservedSmem.offset0,@object
	.size		.nv.reservedSmem.offset0,0x4
	.type		.nv.reservedSmem.cap,@object
	.size		.nv.reservedSmem.cap,0x4
	.type		__assertfail,@function
